//
// Generated by NVIDIA NVVM Compiler
//
// Compiler Build ID: CL-36424714
// Cuda compilation tools, release 13.0, V13.0.88
// Based on NVVM 20.0.0
//

.version 9.0
.target sm_100
.address_size 64

	// .globl	_Z34compute_dual_prox_vml_potts_deviceiifffPfS_S_S_

.visible .entry _Z34compute_dual_prox_vml_potts_deviceiifffPfS_S_S_(
	.param .u32 _Z34compute_dual_prox_vml_potts_deviceiifffPfS_S_S__param_0,
	.param .u32 _Z34compute_dual_prox_vml_potts_deviceiifffPfS_S_S__param_1,
	.param .f32 _Z34compute_dual_prox_vml_potts_deviceiifffPfS_S_S__param_2,
	.param .f32 _Z34compute_dual_prox_vml_potts_deviceiifffPfS_S_S__param_3,
	.param .f32 _Z34compute_dual_prox_vml_potts_deviceiifffPfS_S_S__param_4,
	.param .u64 .ptr .align 1 _Z34compute_dual_prox_vml_potts_deviceiifffPfS_S_S__param_5,
	.param .u64 .ptr .align 1 _Z34compute_dual_prox_vml_potts_deviceiifffPfS_S_S__param_6,
	.param .u64 .ptr .align 1 _Z34compute_dual_prox_vml_potts_deviceiifffPfS_S_S__param_7,
	.param .u64 .ptr .align 1 _Z34compute_dual_prox_vml_potts_deviceiifffPfS_S_S__param_8
)
{
	.reg .pred 	%p<9>;
	.reg .b32 	%r<23>;
	.reg .b32 	%f<43>;
	.reg .b64 	%rd<18>;

	ld.param.u32 	%r4, [_Z34compute_dual_prox_vml_potts_deviceiifffPfS_S_S__param_0];
	ld.param.u32 	%r6, [_Z34compute_dual_prox_vml_potts_deviceiifffPfS_S_S__param_1];
	ld.param.f32 	%f13, [_Z34compute_dual_prox_vml_potts_deviceiifffPfS_S_S__param_2];
	ld.param.f32 	%f14, [_Z34compute_dual_prox_vml_potts_deviceiifffPfS_S_S__param_3];
	ld.param.f32 	%f15, [_Z34compute_dual_prox_vml_potts_deviceiifffPfS_S_S__param_4];
	ld.param.u64 	%rd4, [_Z34compute_dual_prox_vml_potts_deviceiifffPfS_S_S__param_5];
	ld.param.u64 	%rd5, [_Z34compute_dual_prox_vml_potts_deviceiifffPfS_S_S__param_6];
	ld.param.u64 	%rd6, [_Z34compute_dual_prox_vml_potts_deviceiifffPfS_S_S__param_7];
	ld.param.u64 	%rd7, [_Z34compute_dual_prox_vml_potts_deviceiifffPfS_S_S__param_8];
	mov.u32 	%r7, %ntid.x;
	mov.u32 	%r8, %ctaid.x;
	mov.u32 	%r9, %tid.x;
	mad.lo.s32 	%r1, %r7, %r8, %r9;
	mov.u32 	%r10, %ntid.y;
	mov.u32 	%r11, %ctaid.y;
	mov.u32 	%r12, %tid.y;
	mad.lo.s32 	%r13, %r10, %r11, %r12;
	setp.ge.s32 	%p1, %r1, %r4;
	setp.ge.s32 	%p2, %r13, %r6;
	or.pred  	%p3, %p1, %p2;
	@%p3 bra 	$L__BB0_8;
	cvta.to.global.u64 	%rd8, %rd4;
	mad.lo.s32 	%r3, %r13, %r4, %r1;
	mul.wide.s32 	%rd9, %r3, 4;
	add.s64 	%rd1, %rd8, %rd9;
	ld.global.f32 	%f1, [%rd1];
	add.s32 	%r14, %r4, -1;
	setp.ge.s32 	%p4, %r1, %r14;
	mov.f32 	%f39, 0f00000000;
	@%p4 bra 	$L__BB0_3;
	ld.global.f32 	%f17, [%rd1+4];
	sub.f32 	%f39, %f17, %f1;
$L__BB0_3:
	add.s32 	%r15, %r6, -1;
	setp.ge.u32 	%p5, %r13, %r15;
	mov.f32 	%f40, 0f00000000;
	@%p5 bra 	$L__BB0_5;
	mul.wide.s32 	%rd10, %r4, 4;
	add.s64 	%rd11, %rd1, %rd10;
	ld.global.f32 	%f19, [%rd11];
	sub.f32 	%f40, %f19, %f1;
$L__BB0_5:
	cvta.to.global.u64 	%rd12, %rd5;
	add.s64 	%rd2, %rd12, %rd9;
	ld.global.f32 	%f20, [%rd2];
	fma.rn.f32 	%f41, %f14, %f39, %f20;
	cvta.to.global.u64 	%rd14, %rd6;
	add.s64 	%rd3, %rd14, %rd9;
	ld.global.f32 	%f21, [%rd3];
	fma.rn.f32 	%f42, %f14, %f40, %f21;
	abs.f32 	%f22, %f41;
	abs.f32 	%f23, %f42;
	mov.b32 	%r16, %f23;
	mov.b32 	%r17, %f22;
	min.s32 	%r18, %r16, %r17;
	mov.b32 	%f24, %r18;
	max.s32 	%r19, %r17, %r16;
	mov.b32 	%f25, %r19;
	and.b32  	%r20, %r19, -33554432;
	xor.b32  	%r21, %r20, 2122317824;
	mov.b32 	%f26, %r21;
	mul.f32 	%f27, %f24, %f26;
	mul.f32 	%f28, %f25, %f26;
	mul.f32 	%f29, %f27, %f27;
	fma.rn.f32 	%f30, %f28, %f28, %f29;
	sqrt.rn.f32 	%f31, %f30;
	or.b32  	%r22, %r20, 8388608;
	mov.b32 	%f32, %r22;
	mul.f32 	%f33, %f31, %f32;
	setp.eq.f32 	%p6, %f24, 0f00000000;
	selp.f32 	%f34, %f25, %f33, %p6;
	setp.eq.f32 	%p7, %f24, 0f7F800000;
	selp.f32 	%f8, 0f7F800000, %f34, %p7;
	setp.leu.f32 	%p8, %f8, %f13;
	@%p8 bra 	$L__BB0_7;
	mul.f32 	%f35, %f13, %f41;
	div.rn.f32 	%f41, %f35, %f8;
	mul.f32 	%f36, %f13, %f42;
	div.rn.f32 	%f42, %f36, %f8;
$L__BB0_7:
	st.global.f32 	[%rd2], %f41;
	st.global.f32 	[%rd3], %f42;
	cvta.to.global.u64 	%rd15, %rd7;
	add.s64 	%rd17, %rd15, %rd9;
	ld.global.f32 	%f37, [%rd17];
	fma.rn.f32 	%f38, %f15, %f1, %f37;
	st.global.f32 	[%rd17], %f38;
$L__BB0_8:
	ret;

}
	// .globl	_Z28compute_dual_prox_vml_deviceiiffPfS_S_S_
.visible .entry _Z28compute_dual_prox_vml_deviceiiffPfS_S_S_(
	.param .u32 _Z28compute_dual_prox_vml_deviceiiffPfS_S_S__param_0,
	.param .u32 _Z28compute_dual_prox_vml_deviceiiffPfS_S_S__param_1,
	.param .f32 _Z28compute_dual_prox_vml_deviceiiffPfS_S_S__param_2,
	.param .f32 _Z28compute_dual_prox_vml_deviceiiffPfS_S_S__param_3,
	.param .u64 .ptr .align 1 _Z28compute_dual_prox_vml_deviceiiffPfS_S_S__param_4,
	.param .u64 .ptr .align 1 _Z28compute_dual_prox_vml_deviceiiffPfS_S_S__param_5,
	.param .u64 .ptr .align 1 _Z28compute_dual_prox_vml_deviceiiffPfS_S_S__param_6,
	.param .u64 .ptr .align 1 _Z28compute_dual_prox_vml_deviceiiffPfS_S_S__param_7
)
{
	.reg .pred 	%p<6>;
	.reg .b32 	%r<16>;
	.reg .b32 	%f<20>;
	.reg .b64 	%rd<17>;

	ld.param.u32 	%r4, [_Z28compute_dual_prox_vml_deviceiiffPfS_S_S__param_0];
	ld.param.u32 	%r6, [_Z28compute_dual_prox_vml_deviceiiffPfS_S_S__param_1];
	ld.param.f32 	%f6, [_Z28compute_dual_prox_vml_deviceiiffPfS_S_S__param_2];
	ld.param.f32 	%f7, [_Z28compute_dual_prox_vml_deviceiiffPfS_S_S__param_3];
	ld.param.u64 	%rd2, [_Z28compute_dual_prox_vml_deviceiiffPfS_S_S__param_4];
	ld.param.u64 	%rd3, [_Z28compute_dual_prox_vml_deviceiiffPfS_S_S__param_5];
	ld.param.u64 	%rd4, [_Z28compute_dual_prox_vml_deviceiiffPfS_S_S__param_6];
	ld.param.u64 	%rd5, [_Z28compute_dual_prox_vml_deviceiiffPfS_S_S__param_7];
	mov.u32 	%r7, %ntid.x;
	mov.u32 	%r8, %ctaid.x;
	mov.u32 	%r9, %tid.x;
	mad.lo.s32 	%r1, %r7, %r8, %r9;
	mov.u32 	%r10, %ntid.y;
	mov.u32 	%r11, %ctaid.y;
	mov.u32 	%r12, %tid.y;
	mad.lo.s32 	%r13, %r10, %r11, %r12;
	setp.ge.s32 	%p1, %r1, %r4;
	setp.ge.s32 	%p2, %r13, %r6;
	or.pred  	%p3, %p1, %p2;
	@%p3 bra 	$L__BB1_6;
	cvta.to.global.u64 	%rd6, %rd2;
	mad.lo.s32 	%r3, %r13, %r4, %r1;
	mul.wide.s32 	%rd7, %r3, 4;
	add.s64 	%rd1, %rd6, %rd7;
	ld.global.f32 	%f1, [%rd1];
	add.s32 	%r14, %r4, -1;
	setp.ge.s32 	%p4, %r1, %r14;
	mov.f32 	%f18, 0f00000000;
	@%p4 bra 	$L__BB1_3;
	ld.global.f32 	%f9, [%rd1+4];
	sub.f32 	%f18, %f9, %f1;
$L__BB1_3:
	add.s32 	%r15, %r6, -1;
	setp.ge.u32 	%p5, %r13, %r15;
	mov.f32 	%f19, 0f00000000;
	@%p5 bra 	$L__BB1_5;
	mul.wide.s32 	%rd8, %r4, 4;
	add.s64 	%rd9, %rd1, %rd8;
	ld.global.f32 	%f11, [%rd9];
	sub.f32 	%f19, %f11, %f1;
$L__BB1_5:
	cvta.to.global.u64 	%rd10, %rd3;
	add.s64 	%rd12, %rd10, %rd7;
	ld.global.f32 	%f12, [%rd12];
	fma.rn.f32 	%f13, %f6, %f18, %f12;
	st.global.f32 	[%rd12], %f13;
	cvta.to.global.u64 	%rd13, %rd4;
	add.s64 	%rd14, %rd13, %rd7;
	ld.global.f32 	%f14, [%rd14];
	fma.rn.f32 	%f15, %f6, %f19, %f14;
	st.global.f32 	[%rd14], %f15;
	cvta.to.global.u64 	%rd15, %rd5;
	add.s64 	%rd16, %rd15, %rd7;
	ld.global.f32 	%f16, [%rd16];
	fma.rn.f32 	%f17, %f7, %f1, %f16;
	st.global.f32 	[%rd16], %f17;
$L__BB1_6:
	ret;

}
	// .globl	_Z23update_sigma_vml_deviceiiiifPfS_
.visible .entry _Z23update_sigma_vml_deviceiiiifPfS_(
	.param .u32 _Z23update_sigma_vml_deviceiiiifPfS__param_0,
	.param .u32 _Z23update_sigma_vml_deviceiiiifPfS__param_1,
	.param .u32 _Z23update_sigma_vml_deviceiiiifPfS__param_2,
	.param .u32 _Z23update_sigma_vml_deviceiiiifPfS__param_3,
	.param .f32 _Z23update_sigma_vml_deviceiiiifPfS__param_4,
	.param .u64 .ptr .align 1 _Z23update_sigma_vml_deviceiiiifPfS__param_5,
	.param .u64 .ptr .align 1 _Z23update_sigma_vml_deviceiiiifPfS__param_6
)
{
	.reg .pred 	%p<13>;
	.reg .b32 	%r<49>;
	.reg .b32 	%f<87>;
	.reg .b64 	%rd<43>;

	ld.param.u32 	%r26, [_Z23update_sigma_vml_deviceiiiifPfS__param_0];
	ld.param.u32 	%r29, [_Z23update_sigma_vml_deviceiiiifPfS__param_1];
	ld.param.u32 	%r27, [_Z23update_sigma_vml_deviceiiiifPfS__param_2];
	ld.param.u32 	%r28, [_Z23update_sigma_vml_deviceiiiifPfS__param_3];
	ld.param.f32 	%f14, [_Z23update_sigma_vml_deviceiiiifPfS__param_4];
	ld.param.u64 	%rd3, [_Z23update_sigma_vml_deviceiiiifPfS__param_5];
	ld.param.u64 	%rd2, [_Z23update_sigma_vml_deviceiiiifPfS__param_6];
	cvta.to.global.u64 	%rd1, %rd3;
	mov.u32 	%r31, %ntid.x;
	mov.u32 	%r32, %ctaid.x;
	mov.u32 	%r33, %tid.x;
	mad.lo.s32 	%r1, %r31, %r32, %r33;
	mov.u32 	%r34, %ntid.y;
	mov.u32 	%r35, %ctaid.y;
	mov.u32 	%r36, %tid.y;
	mad.lo.s32 	%r37, %r34, %r35, %r36;
	setp.ge.s32 	%p1, %r1, %r26;
	setp.ge.s32 	%p2, %r37, %r29;
	or.pred  	%p3, %p1, %p2;
	@%p3 bra 	$L__BB2_15;
	mul.lo.s32 	%r3, %r37, %r26;
	add.s32 	%r4, %r3, %r1;
	setp.lt.s32 	%p4, %r28, 1;
	mov.f32 	%f86, 0fBF800000;
	@%p4 bra 	$L__BB2_14;
	and.b32  	%r5, %r28, 15;
	setp.lt.u32 	%p5, %r28, 16;
	mov.f32 	%f86, 0fBF800000;
	mov.b32 	%r45, 0;
	@%p5 bra 	$L__BB2_5;
	and.b32  	%r45, %r28, 2147483632;
	neg.s32 	%r43, %r45;
	shl.b32 	%r8, %r27, 4;
	mov.f32 	%f86, 0fBF800000;
	mul.wide.s32 	%rd6, %r27, 4;
	mov.u32 	%r42, %r4;
$L__BB2_4:
	.pragma "nounroll";
	mul.wide.s32 	%rd4, %r42, 4;
	add.s64 	%rd5, %rd1, %rd4;
	ld.global.f32 	%f19, [%rd5];
	add.f32 	%f20, %f86, %f19;
	add.s64 	%rd7, %rd5, %rd6;
	ld.global.f32 	%f21, [%rd7];
	add.f32 	%f22, %f20, %f21;
	add.s64 	%rd8, %rd7, %rd6;
	ld.global.f32 	%f23, [%rd8];
	add.f32 	%f24, %f22, %f23;
	add.s64 	%rd9, %rd8, %rd6;
	ld.global.f32 	%f25, [%rd9];
	add.f32 	%f26, %f24, %f25;
	add.s64 	%rd10, %rd9, %rd6;
	ld.global.f32 	%f27, [%rd10];
	add.f32 	%f28, %f26, %f27;
	add.s64 	%rd11, %rd10, %rd6;
	ld.global.f32 	%f29, [%rd11];
	add.f32 	%f30, %f28, %f29;
	add.s64 	%rd12, %rd11, %rd6;
	ld.global.f32 	%f31, [%rd12];
	add.f32 	%f32, %f30, %f31;
	add.s64 	%rd13, %rd12, %rd6;
	ld.global.f32 	%f33, [%rd13];
	add.f32 	%f34, %f32, %f33;
	add.s64 	%rd14, %rd13, %rd6;
	ld.global.f32 	%f35, [%rd14];
	add.f32 	%f36, %f34, %f35;
	add.s64 	%rd15, %rd14, %rd6;
	ld.global.f32 	%f37, [%rd15];
	add.f32 	%f38, %f36, %f37;
	add.s64 	%rd16, %rd15, %rd6;
	ld.global.f32 	%f39, [%rd16];
	add.f32 	%f40, %f38, %f39;
	add.s64 	%rd17, %rd16, %rd6;
	ld.global.f32 	%f41, [%rd17];
	add.f32 	%f42, %f40, %f41;
	add.s64 	%rd18, %rd17, %rd6;
	ld.global.f32 	%f43, [%rd18];
	add.f32 	%f44, %f42, %f43;
	add.s64 	%rd19, %rd18, %rd6;
	ld.global.f32 	%f45, [%rd19];
	add.f32 	%f46, %f44, %f45;
	add.s64 	%rd20, %rd19, %rd6;
	ld.global.f32 	%f47, [%rd20];
	add.f32 	%f48, %f46, %f47;
	add.s64 	%rd21, %rd20, %rd6;
	ld.global.f32 	%f49, [%rd21];
	add.f32 	%f86, %f48, %f49;
	add.s32 	%r43, %r43, 16;
	add.s32 	%r42, %r42, %r8;
	setp.ne.s32 	%p6, %r43, 0;
	@%p6 bra 	$L__BB2_4;
$L__BB2_5:
	setp.eq.s32 	%p7, %r5, 0;
	@%p7 bra 	$L__BB2_14;
	and.b32  	%r14, %r28, 7;
	setp.lt.u32 	%p8, %r5, 8;
	@%p8 bra 	$L__BB2_8;
	mad.lo.s32 	%r39, %r45, %r27, %r4;
	mul.wide.s32 	%rd22, %r39, 4;
	add.s64 	%rd23, %rd1, %rd22;
	ld.global.f32 	%f51, [%rd23];
	add.f32 	%f52, %f86, %f51;
	mul.wide.s32 	%rd24, %r27, 4;
	add.s64 	%rd25, %rd23, %rd24;
	ld.global.f32 	%f53, [%rd25];
	add.f32 	%f54, %f52, %f53;
	add.s64 	%rd26, %rd25, %rd24;
	ld.global.f32 	%f55, [%rd26];
	add.f32 	%f56, %f54, %f55;
	add.s64 	%rd27, %rd26, %rd24;
	ld.global.f32 	%f57, [%rd27];
	add.f32 	%f58, %f56, %f57;
	add.s64 	%rd28, %rd27, %rd24;
	ld.global.f32 	%f59, [%rd28];
	add.f32 	%f60, %f58, %f59;
	add.s64 	%rd29, %rd28, %rd24;
	ld.global.f32 	%f61, [%rd29];
	add.f32 	%f62, %f60, %f61;
	add.s64 	%rd30, %rd29, %rd24;
	ld.global.f32 	%f63, [%rd30];
	add.f32 	%f64, %f62, %f63;
	add.s64 	%rd31, %rd30, %rd24;
	ld.global.f32 	%f65, [%rd31];
	add.f32 	%f86, %f64, %f65;
	add.s32 	%r45, %r45, 8;
$L__BB2_8:
	setp.eq.s32 	%p9, %r14, 0;
	@%p9 bra 	$L__BB2_14;
	and.b32  	%r17, %r28, 3;
	setp.lt.u32 	%p10, %r14, 4;
	@%p10 bra 	$L__BB2_11;
	mad.lo.s32 	%r40, %r45, %r27, %r4;
	mul.wide.s32 	%rd32, %r40, 4;
	add.s64 	%rd33, %rd1, %rd32;
	ld.global.f32 	%f67, [%rd33];
	add.f32 	%f68, %f86, %f67;
	mul.wide.s32 	%rd34, %r27, 4;
	add.s64 	%rd35, %rd33, %rd34;
	ld.global.f32 	%f69, [%rd35];
	add.f32 	%f70, %f68, %f69;
	add.s64 	%rd36, %rd35, %rd34;
	ld.global.f32 	%f71, [%rd36];
	add.f32 	%f72, %f70, %f71;
	add.s64 	%rd37, %rd36, %rd34;
	ld.global.f32 	%f73, [%rd37];
	add.f32 	%f86, %f72, %f73;
	add.s32 	%r45, %r45, 4;
$L__BB2_11:
	setp.eq.s32 	%p11, %r17, 0;
	@%p11 bra 	$L__BB2_14;
	mad.lo.s32 	%r41, %r45, %r27, %r1;
	add.s32 	%r48, %r41, %r3;
	neg.s32 	%r47, %r17;
$L__BB2_13:
	.pragma "nounroll";
	mul.wide.s32 	%rd38, %r48, 4;
	add.s64 	%rd39, %rd1, %rd38;
	ld.global.f32 	%f74, [%rd39];
	add.f32 	%f86, %f86, %f74;
	add.s32 	%r48, %r48, %r27;
	add.s32 	%r47, %r47, 1;
	setp.ne.s32 	%p12, %r47, 0;
	@%p12 bra 	$L__BB2_13;
$L__BB2_14:
	mul.f32 	%f75, %f14, %f86;
	cvta.to.global.u64 	%rd40, %rd2;
	mul.wide.s32 	%rd41, %r4, 4;
	add.s64 	%rd42, %rd40, %rd41;
	ld.global.f32 	%f76, [%rd42];
	sub.f32 	%f77, %f76, %f75;
	st.global.f32 	[%rd42], %f77;
$L__BB2_15:
	ret;

}


// ===== COMPILED SASS (sm_100) =====

	.target	sm_100

	.elftype	@"ET_EXEC"


//--------------------- .note.nv.tkinfo           --------------------------
	.section	.note.nv.tkinfo,"",@"SHT_NOTE"
	.sectionflags	@"SHF_NOTE_NV_TKINFO"
	.tkinfo
        /*0018*/ 	.word	0x00000002
        /*0030*/ 	.string	""
        /*0030*/ 	.string	"ptxas"
        /*0030*/ 	.string	"Cuda compilation tools, release 13.0, V13.0.88"
        /*0030*/ 	.string	"Build cuda_13.0.r13.0/compiler.36424714_0"
        /*0030*/ 	.string	"-arch sm_100 -m 64 "



//--------------------- .note.nv.cuinfo           --------------------------
	.section	.note.nv.cuinfo,"",@"SHT_NOTE"
	.sectionflags	@"SHF_NOTE_NV_CUINFO"
        /*0018*/ 	.short	0x0002
        /*001a*/ 	.short	0x0064
        /*001c*/ 	.short	0x0082
	.zero		2


//--------------------- .nv.info                  --------------------------
	.section	.nv.info,"",@"SHT_CUDA_INFO"
	.align	4


	//----- nvinfo : EIATTR_REGCOUNT
	.align		4
        /*0000*/ 	.byte	0x04, 0x2f
        /*0002*/ 	.short	(.L_1 - .L_0)
	.align		4
.L_0:
        /*0004*/ 	.word	index@(_Z34compute_dual_prox_vml_potts_deviceiifffPfS_S_S_)
        /*0008*/ 	.word	0x00000016


	//----- nvinfo : EIATTR_FRAME_SIZE
	.align		4
.L_1:
        /*000c*/ 	.byte	0x04, 0x11
        /*000e*/ 	.short	(.L_3 - .L_2)
	.align		4
.L_2:
        /*0010*/ 	.word	index@($__internal_1_$__cuda_sm3x_div_rn_noftz_f32_slowpath)
        /*0014*/ 	.word	0x00000000


	//----- nvinfo : EIATTR_FRAME_SIZE
	.align		4
.L_3:
        /*0018*/ 	.byte	0x04, 0x11
        /*001a*/ 	.short	(.L_5 - .L_4)
	.align		4
.L_4:
        /*001c*/ 	.word	index@($__internal_0_$__cuda_sm20_sqrt_rn_f32_slowpath)
        /*0020*/ 	.word	0x00000000


	//----- nvinfo : EIATTR_FRAME_SIZE
	.align		4
.L_5:
        /*0024*/ 	.byte	0x04, 0x11
        /*0026*/ 	.short	(.L_7 - .L_6)
	.align		4
.L_6:
        /*0028*/ 	.word	index@(_Z34compute_dual_prox_vml_potts_deviceiifffPfS_S_S_)
        /*002c*/ 	.word	0x00000000


	//----- nvinfo : EIATTR_REGCOUNT
	.align		4
.L_7:
        /*0030*/ 	.byte	0x04, 0x2f
        /*0032*/ 	.short	(.L_9 - .L_8)
	.align		4
.L_8:
        /*0034*/ 	.word	index@(_Z28compute_dual_prox_vml_deviceiiffPfS_S_S_)
        /*0038*/ 	.word	0x00000012


	//----- nvinfo : EIATTR_FRAME_SIZE
	.align		4
.L_9:
        /*003c*/ 	.byte	0x04, 0x11
        /*003e*/ 	.short	(.L_11 - .L_10)
	.align		4
.L_10:
        /*0040*/ 	.word	index@(_Z28compute_dual_prox_vml_deviceiiffPfS_S_S_)
        /*0044*/ 	.word	0x00000000


	//----- nvinfo : EIATTR_REGCOUNT
	.align		4
.L_11:
        /*0048*/ 	.byte	0x04, 0x2f
        /*004a*/ 	.short	(.L_13 - .L_12)
	.align		4
.L_12:
        /*004c*/ 	.word	index@(_Z23update_sigma_vml_deviceiiiifPfS_)
        /*0050*/ 	.word	0x00000020


	//----- nvinfo : EIATTR_FRAME_SIZE
	.align		4
.L_13:
        /*0054*/ 	.byte	0x04, 0x11
        /*0056*/ 	.short	(.L_15 - .L_14)
	.align		4
.L_14:
        /*0058*/ 	.word	index@(_Z23update_sigma_vml_deviceiiiifPfS_)
        /*005c*/ 	.word	0x00000000


	//----- nvinfo : EIATTR_MIN_STACK_SIZE
	.align		4
.L_15:
        /*0060*/ 	.byte	0x04, 0x12
        /*0062*/ 	.short	(.L_17 - .L_16)
	.align		4
.L_16:
        /*0064*/ 	.word	index@(_Z23update_sigma_vml_deviceiiiifPfS_)
        /*0068*/ 	.word	0x00000000


	//----- nvinfo : EIATTR_MIN_STACK_SIZE
	.align		4
.L_17:
        /*006c*/ 	.byte	0x04, 0x12
        /*006e*/ 	.short	(.L_19 - .L_18)
	.align		4
.L_18:
        /*0070*/ 	.word	index@(_Z28compute_dual_prox_vml_deviceiiffPfS_S_S_)
        /*0074*/ 	.word	0x00000000


	//----- nvinfo : EIATTR_MIN_STACK_SIZE
	.align		4
.L_19:
        /*0078*/ 	.byte	0x04, 0x12
        /*007a*/ 	.short	(.L_21 - .L_20)
	.align		4
.L_20:
        /*007c*/ 	.word	index@(_Z34compute_dual_prox_vml_potts_deviceiifffPfS_S_S_)
        /*0080*/ 	.word	0x00000000
.L_21:


//--------------------- .nv.compat                --------------------------
	.section	.nv.compat,"",@"SHT_CUDA_COMPAT_INFO"
	.align	4
        /*0000*/ 	.byte	0x02, 0x09, 0x00, 0x00, 0x02, 0x02, 0x01, 0x00, 0x02, 0x05, 0x05, 0x00, 0x03, 0x07, 0x01, 0x01
        /*0010*/ 	.byte	0x02, 0x03, 0x00, 0x00, 0x02, 0x06, 0x01, 0x00, 0x04, 0x0b, 0x08, 0x00, 0x01, 0x00, 0x00, 0x00
        /*0020*/ 	.byte	0x00, 0x00, 0x00, 0x00


//--------------------- .nv.info._Z23update_sigma_vml_deviceiiiifPfS_ --------------------------
	.section	.nv.info._Z23update_sigma_vml_deviceiiiifPfS_,"",@"SHT_CUDA_INFO"
	.sectionflags	@""
	.align	4


	//----- nvinfo : EIATTR_CUDA_API_VERSION
	.align		4
        /*0000*/ 	.byte	0x04, 0x37
        /*0002*/ 	.short	(.L_23 - .L_22)
.L_22:
        /*0004*/ 	.word	0x00000082


	//----- nvinfo : EIATTR_KPARAM_INFO
	.align		4
.L_23:
        /*0008*/ 	.byte	0x04, 0x17
        /*000a*/ 	.short	(.L_25 - .L_24)
.L_24:
        /*000c*/ 	.word	0x00000000
        /*0010*/ 	.short	0x0006
        /*0012*/ 	.short	0x0020
        /*0014*/ 	.byte	0x00, 0xf5, 0x21, 0x00


	//----- nvinfo : EIATTR_KPARAM_INFO
	.align		4
.L_25:
        /*0018*/ 	.byte	0x04, 0x17
        /*001a*/ 	.short	(.L_27 - .L_26)
.L_26:
        /*001c*/ 	.word	0x00000000
        /*0020*/ 	.short	0x0005
        /*0022*/ 	.short	0x0018
        /*0024*/ 	.byte	0x00, 0xf5, 0x21, 0x00


	//----- nvinfo : EIATTR_KPARAM_INFO
	.align		4
.L_27:
        /*0028*/ 	.byte	0x04, 0x17
        /*002a*/ 	.short	(.L_29 - .L_28)
.L_28:
        /*002c*/ 	.word	0x00000000
        /*0030*/ 	.short	0x0004
        /*0032*/ 	.short	0x0010
        /*0034*/ 	.byte	0x00, 0xf0, 0x11, 0x00


	//----- nvinfo : EIATTR_KPARAM_INFO
	.align		4
.L_29:
        /*0038*/ 	.byte	0x04, 0x17
        /*003a*/ 	.short	(.L_31 - .L_30)
.L_30:
        /*003c*/ 	.word	0x00000000
        /*0040*/ 	.short	0x0003
        /*0042*/ 	.short	0x000c
        /*0044*/ 	.byte	0x00, 0xf0, 0x11, 0x00


	//----- nvinfo : EIATTR_KPARAM_INFO
	.align		4
.L_31:
        /*0048*/ 	.byte	0x04, 0x17
        /*004a*/ 	.short	(.L_33 - .L_32)
.L_32:
        /*004c*/ 	.word	0x00000000
        /*0050*/ 	.short	0x0002
        /*0052*/ 	.short	0x0008
        /*0054*/ 	.byte	0x00, 0xf0, 0x11, 0x00


	//----- nvinfo : EIATTR_KPARAM_INFO
	.align		4
.L_33:
        /*0058*/ 	.byte	0x04, 0x17
        /*005a*/ 	.short	(.L_35 - .L_34)
.L_34:
        /*005c*/ 	.word	0x00000000
        /*0060*/ 	.short	0x0001
        /*0062*/ 	.short	0x0004
        /*0064*/ 	.byte	0x00, 0xf0, 0x11, 0x00


	//----- nvinfo : EIATTR_KPARAM_INFO
	.align		4
.L_35:
        /*0068*/ 	.byte	0x04, 0x17
        /*006a*/ 	.short	(.L_37 - .L_36)
.L_36:
        /*006c*/ 	.word	0x00000000
        /*0070*/ 	.short	0x0000
        /*0072*/ 	.short	0x0000
        /*0074*/ 	.byte	0x00, 0xf0, 0x11, 0x00


	//----- nvinfo : EIATTR_SPARSE_MMA_MASK
	.align		4
.L_37:
        /*0078*/ 	.byte	0x03, 0x50
        /*007a*/ 	.short	0x0000


	//----- nvinfo : EIATTR_MAXREG_COUNT
	.align		4
        /*007c*/ 	.byte	0x03, 0x1b
        /*007e*/ 	.short	0x00ff


	//----- nvinfo : EIATTR_MERCURY_ISA_VERSION
	.align		4
        /*0080*/ 	.byte	0x03, 0x5f
        /*0082*/ 	.short	0x0101


	//----- nvinfo : EIATTR_VRC_CTA_INIT_COUNT
	.align		4
        /*0084*/ 	.byte	0x02, 0x4a
	.zero		1
	.zero		1


	//----- nvinfo : EIATTR_EXIT_INSTR_OFFSETS
	.align		4
        /*0088*/ 	.byte	0x04, 0x1c
        /*008a*/ 	.short	(.L_39 - .L_38)


	//   ....[0]....
.L_38:
        /*008c*/ 	.word	0x000000c0


	//   ....[1]....
        /*0090*/ 	.word	0x000009c0


	//----- nvinfo : EIATTR_CBANK_PARAM_SIZE
	.align		4
.L_39:
        /*0094*/ 	.byte	0x03, 0x19
        /*0096*/ 	.short	0x0028


	//----- nvinfo : EIATTR_PARAM_CBANK
	.align		4
        /*0098*/ 	.byte	0x04, 0x0a
        /*009a*/ 	.short	(.L_41 - .L_40)
	.align		4
.L_40:
        /*009c*/ 	.word	index@(.nv.constant0._Z23update_sigma_vml_deviceiiiifPfS_)
        /*00a0*/ 	.short	0x0380
        /*00a2*/ 	.short	0x0028


	//----- nvinfo : EIATTR_SW_WAR
	.align		4
.L_41:
        /*00a4*/ 	.byte	0x04, 0x36
        /*00a6*/ 	.short	(.L_43 - .L_42)
.L_42:
        /*00a8*/ 	.word	0x00000008
.L_43:


//--------------------- .nv.info._Z28compute_dual_prox_vml_deviceiiffPfS_S_S_ --------------------------
	.section	.nv.info._Z28compute_dual_prox_vml_deviceiiffPfS_S_S_,"",@"SHT_CUDA_INFO"
	.sectionflags	@""
	.align	4


	//----- nvinfo : EIATTR_CUDA_API_VERSION
	.align		4
        /*0000*/ 	.byte	0x04, 0x37
        /*0002*/ 	.short	(.L_45 - .L_44)
.L_44:
        /*0004*/ 	.word	0x00000082


	//----- nvinfo : EIATTR_KPARAM_INFO
	.align		4
.L_45:
        /*0008*/ 	.byte	0x04, 0x17
        /*000a*/ 	.short	(.L_47 - .L_46)
.L_46:
        /*000c*/ 	.word	0x00000000
        /*0010*/ 	.short	0x0007
        /*0012*/ 	.short	0x0028
        /*0014*/ 	.byte	0x00, 0xf5, 0x21, 0x00


	//----- nvinfo : EIATTR_KPARAM_INFO
	.align		4
.L_47:
        /*0018*/ 	.byte	0x04, 0x17
        /*001a*/ 	.short	(.L_49 - .L_48)
.L_48:
        /*001c*/ 	.word	0x00000000
        /*0020*/ 	.short	0x0006
        /*0022*/ 	.short	0x0020
        /*0024*/ 	.byte	0x00, 0xf5, 0x21, 0x00


	//----- nvinfo : EIATTR_KPARAM_INFO
	.align		4
.L_49:
        /*0028*/ 	.byte	0x04, 0x17
        /*002a*/ 	.short	(.L_51 - .L_50)
.L_50:
        /*002c*/ 	.word	0x00000000
        /*0030*/ 	.short	0x0005
        /*0032*/ 	.short	0x0018
        /*0034*/ 	.byte	0x00, 0xf5, 0x21, 0x00


	//----- nvinfo : EIATTR_KPARAM_INFO
	.align		4
.L_51:
        /*0038*/ 	.byte	0x04, 0x17
        /*003a*/ 	.short	(.L_53 - .L_52)
.L_52:
        /*003c*/ 	.word	0x00000000
        /*0040*/ 	.short	0x0004
        /*0042*/ 	.short	0x0010
        /*0044*/ 	.byte	0x00, 0xf5, 0x21, 0x00


	//----- nvinfo : EIATTR_KPARAM_INFO
	.align		4
.L_53:
        /*0048*/ 	.byte	0x04, 0x17
        /*004a*/ 	.short	(.L_55 - .L_54)
.L_54:
        /*004c*/ 	.word	0x00000000
        /*0050*/ 	.short	0x0003
        /*0052*/ 	.short	0x000c
        /*0054*/ 	.byte	0x00, 0xf0, 0x11, 0x00


	//----- nvinfo : EIATTR_KPARAM_INFO
	.align		4
.L_55:
        /*0058*/ 	.byte	0x04, 0x17
        /*005a*/ 	.short	(.L_57 - .L_56)
.L_56:
        /*005c*/ 	.word	0x00000000
        /*0060*/ 	.short	0x0002
        /*0062*/ 	.short	0x0008
        /*0064*/ 	.byte	0x00, 0xf0, 0x11, 0x00


	//----- nvinfo : EIATTR_KPARAM_INFO
	.align		4
.L_57:
        /*0068*/ 	.byte	0x04, 0x17
        /*006a*/ 	.short	(.L_59 - .L_58)
.L_58:
        /*006c*/ 	.word	0x00000000
        /*0070*/ 	.short	0x0001
        /*0072*/ 	.short	0x0004
        /*0074*/ 	.byte	0x00, 0xf0, 0x11, 0x00


	//----- nvinfo : EIATTR_KPARAM_INFO
	.align		4
.L_59:
        /*0078*/ 	.byte	0x04, 0x17
        /*007a*/ 	.short	(.L_61 - .L_60)
.L_60:
        /*007c*/ 	.word	0x00000000
        /*0080*/ 	.short	0x0000
        /*0082*/ 	.short	0x0000
        /*0084*/ 	.byte	0x00, 0xf0, 0x11, 0x00


	//----- nvinfo : EIATTR_SPARSE_MMA_MASK
	.align		4
.L_61:
        /*0088*/ 	.byte	0x03, 0x50
        /*008a*/ 	.short	0x0000


	//----- nvinfo : EIATTR_MAXREG_COUNT
	.align		4
        /*008c*/ 	.byte	0x03, 0x1b
        /*008e*/ 	.short	0x00ff


	//----- nvinfo : EIATTR_MERCURY_ISA_VERSION
	.align		4
        /*0090*/ 	.byte	0x03, 0x5f
        /*0092*/ 	.short	0x0101


	//----- nvinfo : EIATTR_VRC_CTA_INIT_COUNT
	.align		4
        /*0094*/ 	.byte	0x02, 0x4a
	.zero		1
	.zero		1


	//----- nvinfo : EIATTR_EXIT_INSTR_OFFSETS
	.align		4
        /*0098*/ 	.byte	0x04, 0x1c
        /*009a*/ 	.short	(.L_63 - .L_62)


	//   ....[0]....
.L_62:
        /*009c*/ 	.word	0x000000c0


	//   ....[1]....
        /*00a0*/ 	.word	0x000002d0


	//----- nvinfo : EIATTR_CBANK_PARAM_SIZE
	.align		4
.L_63:
        /*00a4*/ 	.byte	0x03, 0x19
        /*00a6*/ 	.short	0x0030


	//----- nvinfo : EIATTR_PARAM_CBANK
	.align		4
        /*00a8*/ 	.byte	0x04, 0x0a
        /*00aa*/ 	.short	(.L_65 - .L_64)
	.align		4
.L_64:
        /*00ac*/ 	.word	index@(.nv.constant0._Z28compute_dual_prox_vml_deviceiiffPfS_S_S_)
        /*00b0*/ 	.short	0x0380
        /*00b2*/ 	.short	0x0030


	//----- nvinfo : EIATTR_SW_WAR
	.align		4
.L_65:
        /*00b4*/ 	.byte	0x04, 0x36
        /*00b6*/ 	.short	(.L_67 - .L_66)
.L_66:
        /*00b8*/ 	.word	0x00000008
.L_67:


//--------------------- .nv.info._Z34compute_dual_prox_vml_potts_deviceiifffPfS_S_S_ --------------------------
	.section	.nv.info._Z34compute_dual_prox_vml_potts_deviceiifffPfS_S_S_,"",@"SHT_CUDA_INFO"
	.sectionflags	@""
	.align	4


	//----- nvinfo : EIATTR_CUDA_API_VERSION
	.align		4
        /*0000*/ 	.byte	0x04, 0x37
        /*0002*/ 	.short	(.L_69 - .L_68)
.L_68:
        /*0004*/ 	.word	0x00000082


	//----- nvinfo : EIATTR_KPARAM_INFO
	.align		4
.L_69:
        /*0008*/ 	.byte	0x04, 0x17
        /*000a*/ 	.short	(.L_71 - .L_70)
.L_70:
        /*000c*/ 	.word	0x00000000
        /*0010*/ 	.short	0x0008
        /*0012*/ 	.short	0x0030
        /*0014*/ 	.byte	0x00, 0xf5, 0x21, 0x00


	//----- nvinfo : EIATTR_KPARAM_INFO
	.align		4
.L_71:
        /*0018*/ 	.byte	0x04, 0x17
        /*001a*/ 	.short	(.L_73 - .L_72)
.L_72:
        /*001c*/ 	.word	0x00000000
        /*0020*/ 	.short	0x0007
        /*0022*/ 	.short	0x0028
        /*0024*/ 	.byte	0x00, 0xf5, 0x21, 0x00


	//----- nvinfo : EIATTR_KPARAM_INFO
	.align		4
.L_73:
        /*0028*/ 	.byte	0x04, 0x17
        /*002a*/ 	.short	(.L_75 - .L_74)
.L_74:
        /*002c*/ 	.word	0x00000000
        /*0030*/ 	.short	0x0006
        /*0032*/ 	.short	0x0020
        /*0034*/ 	.byte	0x00, 0xf5, 0x21, 0x00


	//----- nvinfo : EIATTR_KPARAM_INFO
	.align		4
.L_75:
        /*0038*/ 	.byte	0x04, 0x17
        /*003a*/ 	.short	(.L_77 - .L_76)
.L_76:
        /*003c*/ 	.word	0x00000000
        /*0040*/ 	.short	0x0005
        /*0042*/ 	.short	0x0018
        /*0044*/ 	.byte	0x00, 0xf5, 0x21, 0x00


	//----- nvinfo : EIATTR_KPARAM_INFO
	.align		4
.L_77:
        /*0048*/ 	.byte	0x04, 0x17
        /*004a*/ 	.short	(.L_79 - .L_78)
.L_78:
        /*004c*/ 	.word	0x00000000
        /*0050*/ 	.short	0x0004
        /*0052*/ 	.short	0x0010
        /*0054*/ 	.byte	0x00, 0xf0, 0x11, 0x00


	//----- nvinfo : EIATTR_KPARAM_INFO
	.align		4
.L_79:
        /*0058*/ 	.byte	0x04, 0x17
        /*005a*/ 	.short	(.L_81 - .L_80)
.L_80:
        /*005c*/ 	.word	0x00000000
        /*0060*/ 	.short	0x0003
        /*0062*/ 	.short	0x000c
        /*0064*/ 	.byte	0x00, 0xf0, 0x11, 0x00


	//----- nvinfo : EIATTR_KPARAM_INFO
	.align		4
.L_81:
        /*0068*/ 	.byte	0x04, 0x17
        /*006a*/ 	.short	(.L_83 - .L_82)
.L_82:
        /*006c*/ 	.word	0x00000000
        /*0070*/ 	.short	0x0002
        /*0072*/ 	.short	0x0008
        /*0074*/ 	.byte	0x00, 0xf0, 0x11, 0x00


	//----- nvinfo : EIATTR_KPARAM_INFO
	.align		4
.L_83:
        /*0078*/ 	.byte	0x04, 0x17
        /*007a*/ 	.short	(.L_85 - .L_84)
.L_84:
        /*007c*/ 	.word	0x00000000
        /*0080*/ 	.short	0x0001
        /*0082*/ 	.short	0x0004
        /*0084*/ 	.byte	0x00, 0xf0, 0x11, 0x00


	//----- nvinfo : EIATTR_KPARAM_INFO
	.align		4
.L_85:
        /*0088*/ 	.byte	0x04, 0x17
        /*008a*/ 	.short	(.L_87 - .L_86)
.L_86:
        /*008c*/ 	.word	0x00000000
        /*0090*/ 	.short	0x0000
        /*0092*/ 	.short	0x0000
        /*0094*/ 	.byte	0x00, 0xf0, 0x11, 0x00


	//----- nvinfo : EIATTR_SPARSE_MMA_MASK
	.align		4
.L_87:
        /*0098*/ 	.byte	0x03, 0x50
        /*009a*/ 	.short	0x0000


	//----- nvinfo : EIATTR_MAXREG_COUNT
	.align		4
        /*009c*/ 	.byte	0x03, 0x1b
        /*009e*/ 	.short	0x00ff


	//----- nvinfo : EIATTR_MERCURY_ISA_VERSION
	.align		4
        /*00a0*/ 	.byte	0x03, 0x5f
        /*00a2*/ 	.short	0x0101


	//----- nvinfo : EIATTR_VRC_CTA_INIT_COUNT
	.align		4
        /*00a4*/ 	.byte	0x02, 0x4a
	.zero		1
	.zero		1


	//----- nvinfo : EIATTR_EXIT_INSTR_OFFSETS
	.align		4
        /*00a8*/ 	.byte	0x04, 0x1c
        /*00aa*/ 	.short	(.L_89 - .L_88)


	//   ....[0]....
.L_88:
        /*00ac*/ 	.word	0x000000c0


	//   ....[1]....
        /*00b0*/ 	.word	0x00000700


	//----- nvinfo : EIATTR_CRS_STACK_SIZE
	.align		4
.L_89:
        /*00b4*/ 	.byte	0x04, 0x1e
        /*00b6*/ 	.short	(.L_91 - .L_90)
.L_90:
        /*00b8*/ 	.word	0x00000000


	//----- nvinfo : EIATTR_CBANK_PARAM_SIZE
	.align		4
.L_91:
        /*00bc*/ 	.byte	0x03, 0x19
        /*00be*/ 	.short	0x0038


	//----- nvinfo : EIATTR_PARAM_CBANK
	.align		4
        /*00c0*/ 	.byte	0x04, 0x0a
        /*00c2*/ 	.short	(.L_93 - .L_92)
	.align		4
.L_92:
        /*00c4*/ 	.word	index@(.nv.constant0._Z34compute_dual_prox_vml_potts_deviceiifffPfS_S_S_)
        /*00c8*/ 	.short	0x0380
        /*00ca*/ 	.short	0x0038


	//----- nvinfo : EIATTR_SW_WAR
	.align		4
.L_93:
        /*00cc*/ 	.byte	0x04, 0x36
        /*00ce*/ 	.short	(.L_95 - .L_94)
.L_94:
        /*00d0*/ 	.word	0x00000008
.L_95:


//--------------------- .nv.callgraph             --------------------------
	.section	.nv.callgraph,"",@"SHT_CUDA_CALLGRAPH"
	.align	4
	.sectionentsize	8
	.align		4
        /*0000*/ 	.word	0x00000000
	.align		4
        /*0004*/ 	.word	0xffffffff
	.align		4
        /*0008*/ 	.word	0x00000000
	.align		4
        /*000c*/ 	.word	0xfffffffe
	.align		4
        /*0010*/ 	.word	0x00000000
	.align		4
        /*0014*/ 	.word	0xfffffffd
	.align		4
        /*0018*/ 	.word	0x00000000
	.align		4
        /*001c*/ 	.word	0xfffffffc


//--------------------- .text._Z23update_sigma_vml_deviceiiiifPfS_ --------------------------
	.section	.text._Z23update_sigma_vml_deviceiiiifPfS_,"ax",@progbits
	.align	128
        .global         _Z23update_sigma_vml_deviceiiiifPfS_
        .type           _Z23update_sigma_vml_deviceiiiifPfS_,@function
        .size           _Z23update_sigma_vml_deviceiiiifPfS_,(.L_x_32 - _Z23update_sigma_vml_deviceiiiifPfS_)
        .other          _Z23update_sigma_vml_deviceiiiifPfS_,@"STO_CUDA_ENTRY STV_DEFAULT"
_Z23update_sigma_vml_deviceiiiifPfS_:
.text._Z23update_sigma_vml_deviceiiiifPfS_:
[----:B------:R-:W-:Y:S01]  /*0000*/  LDC R1, c[0x0][0x37c] ;  /* 0x0000df00ff017b82 */ /* 0x000fe20000000800 */
[----:B------:R-:W0:Y:S01]  /*0010*/  S2R R0, SR_CTAID.Y ;  /* 0x0000000000007919 */ /* 0x000e220000002600 */
[----:B------:R-:W1:Y:S01]  /*0020*/  LDCU UR4, c[0x0][0x360] ;  /* 0x00006c00ff0477ac */ /* 0x000e620008000800 */
[----:B------:R-:W0:Y:S01]  /*0030*/  S2R R5, SR_TID.Y ;  /* 0x0000000000057919 */ /* 0x000e220000002200 */
[----:B------:R-:W0:Y:S01]  /*0040*/  LDCU UR5, c[0x0][0x364] ;  /* 0x00006c80ff0577ac */ /* 0x000e220008000800 */
[----:B------:R-:W1:Y:S01]  /*0050*/  S2R R3, SR_CTAID.X ;  /* 0x0000000000037919 */ /* 0x000e620000002500 */
[----:B------:R-:W2:Y:S01]  /*0060*/  LDCU.64 UR10, c[0x0][0x380] ;  /* 0x00007000ff0a77ac */ /* 0x000ea20008000a00 */
[----:B------:R-:W1:Y:S01]  /*0070*/  S2R R2, SR_TID.X ;  /* 0x0000000000027919 */ /* 0x000e620000002100 */
[----:B0-----:R-:W-:-:S05]  /*0080*/  IMAD R0, R0, UR5, R5 ;  /* 0x0000000500007c24 */ /* 0x001fca000f8e0205 */
[----:B--2---:R-:W-:Y:S01]  /*0090*/  ISETP.GE.AND P0, PT, R0, UR11, PT ;  /* 0x0000000b00007c0c */ /* 0x004fe2000bf06270 */
[----:B-1----:R-:W-:-:S05]  /*00a0*/  IMAD R3, R3, UR4, R2 ;  /* 0x0000000403037c24 */ /* 0x002fca000f8e0202 */
[----:B------:R-:W-:-:S13]  /*00b0*/  ISETP.GE.OR P0, PT, R3, UR10, P0 ;  /* 0x0000000a03007c0c */ /* 0x000fda0008706670 */
[----:B------:R-:W-:Y:S05]  /*00c0*/  @P0 EXIT ;  /* 0x000000000000094d */ /* 0x000fea0003800000 */
[----:B------:R-:W0:Y:S01]  /*00d0*/  LDCU UR5, c[0x0][0x38c] ;  /* 0x00007180ff0577ac */ /* 0x000e220008000800 */
[----:B------:R-:W-:Y:S02]  /*00e0*/  HFMA2 R4, -RZ, RZ, -1.875, 0 ;  /* 0xbf800000ff047431 */ /* 0x000fe400000001ff */
[----:B------:R-:W-:Y:S01]  /*00f0*/  IMAD R2, R0, UR10, R3 ;  /* 0x0000000a00027c24 */ /* 0x000fe2000f8e0203 */
[----:B------:R-:W1:Y:S01]  /*0100*/  LDCU.64 UR8, c[0x0][0x358] ;  /* 0x00006b00ff0877ac */ /* 0x000e620008000a00 */
[----:B0-----:R-:W-:-:S09]  /*0110*/  UISETP.GE.AND UP0, UPT, UR5, 0x1, UPT ;  /* 0x000000010500788c */ /* 0x001fd2000bf06270 */
[----:B-1----:R-:W-:Y:S05]  /*0120*/  BRA.U !UP0, `(.L_x_0) ;  /* 0x00000009080c7547 */ /* 0x002fea000b800000 */
[----:B------:R-:W-:Y:S01]  /*0130*/  UISETP.GE.U32.AND UP1, UPT, UR5, 0x10, UPT ;  /* 0x000000100500788c */ /* 0x000fe2000bf26070 */
[----:B------:R-:W-:Y:S01]  /*0140*/  MOV R4, 0xbf800000 ;  /* 0xbf80000000047802 */ /* 0x000fe20000000f00 */
[----:B------:R-:W-:Y:S01]  /*0150*/  ULOP3.LUT UR6, UR5, 0xf, URZ, 0xc0, !UPT ;  /* 0x0000000f05067892 */ /* 0x000fe2000f8ec0ff */
[----:B------:R-:W-:-:S03]  /*0160*/  UMOV UR4, URZ ;  /* 0x000000ff00047c82 */ /* 0x000fc60008000000 */
[----:B------:R-:W-:-:S03]  /*0170*/  UISETP.NE.AND UP0, UPT, UR6, URZ, UPT ;  /* 0x000000ff0600728c */ /* 0x000fc6000bf05270 */
[----:B------:R-:W-:Y:S08]  /*0180*/  BRA.U !UP1, `(.L_x_1) ;  /* 0x0000000109e87547 */ /* 0x000ff0000b800000 */
[----:B------:R-:W-:Y:S01]  /*0190*/  ULOP3.LUT UR4, UR5, 0x7ffffff0, URZ, 0xc0, !UPT ;  /* 0x7ffffff005047892 */ /* 0x000fe2000f8ec0ff */
[----:B------:R-:W-:Y:S02]  /*01a0*/  MOV R4, 0xbf800000 ;  /* 0xbf80000000047802 */ /* 0x000fe40000000f00 */
[----:B------:R-:W-:Y:S01]  /*01b0*/  MOV R5, R2 ;  /* 0x0000000200057202 */ /* 0x000fe20000000f00 */
[----:B------:R-:W-:-:S12]  /*01c0*/  UIADD3 UR7, UPT, UPT, -UR4, URZ, URZ ;  /* 0x000000ff04077290 */ /* 0x000fd8000fffe1ff */
.L_x_2:
[----:B------:R-:W0:Y:S08]  /*01d0*/  LDC.64 R20, c[0x0][0x398] ;  /* 0x0000e600ff147b82 */ /* 0x000e300000000a00 */
[----:B------:R-:W1:Y:S01]  /*01e0*/  LDC R6, c[0x0][0x388] ;  /* 0x0000e200ff067b82 */ /* 0x000e620000000800 */
[----:B0-----:R-:W-:-:S05]  /*01f0*/  IMAD.WIDE R20, R5, 0x4, R20 ;  /* 0x0000000405147825 */ /* 0x001fca00078e0214 */
[----:B------:R-:W2:Y:S01]  /*0200*/  LDG.E R7, desc[UR8][R20.64] ;  /* 0x0000000814077981 */ /* 0x000ea2000c1e1900 */
[----:B-1----:R-:W-:-:S04]  /*0210*/  IMAD.WIDE R8, R6, 0x4, R20 ;  /* 0x0000000406087825 */ /* 0x002fc800078e0214 */
[C---:B------:R-:W-:Y:S02]  /*0220*/  IMAD.WIDE R14, R6.reuse, 0x4, R8 ;  /* 0x00000004060e7825 */ /* 0x040fe400078e0208 */
[----:B------:R-:W3:Y:S02]  /*0230*/  LDG.E R8, desc[UR8][R8.64] ;  /* 0x0000000808087981 */ /* 0x000ee4000c1e1900 */
[----:B------:R-:W-:-:S05]  /*0240*/  IMAD.WIDE R22, R6, 0x4, R14 ;  /* 0x0000000406167825 */ /* 0x000fca00078e020e */
[----:B------:R-:W4:Y:S01]  /*0250*/  LDG.E R10, desc[UR8][R22.64] ;  /* 0x00000008160a7981 */ /* 0x000f22000c1e1900 */
[----:B------:R-:W-:-:S03]  /*0260*/  IMAD.WIDE R24, R6, 0x4, R22 ;  /* 0x0000000406187825 */ /* 0x000fc600078e0216 */
[----:B------:R0:W5:Y:S01]  /*0270*/  LDG.E R9, desc[UR8][R14.64] ;  /* 0x000000080e097981 */ /* 0x000162000c1e1900 */
[----:B------:R-:W-:-:S03]  /*0280*/  IMAD.WIDE R12, R6, 0x4, R24 ;  /* 0x00000004060c7825 */ /* 0x000fc600078e0218 */
[----:B------:R-:W4:Y:S04]  /*0290*/  LDG.E R27, desc[UR8][R24.64] ;  /* 0x00000008181b7981 */ /* 0x000f28000c1e1900 */
[----:B------:R1:W4:Y:S01]  /*02a0*/  LDG.E R26, desc[UR8][R12.64] ;  /* 0x000000080c1a7981 */ /* 0x000322000c1e1900 */
[----:B------:R-:W-:-:S05]  /*02b0*/  IMAD.WIDE R28, R6, 0x4, R12 ;  /* 0x00000004061c7825 */ /* 0x000fca00078e020c */
[----:B------:R1:W4:Y:S01]  /*02c0*/  LDG.E R11, desc[UR8][R28.64] ;  /* 0x000000081c0b7981 */ /* 0x000322000c1e1900 */
[----:B------:R-:W-:-:S04]  /*02d0*/  IMAD.WIDE R18, R6, 0x4, R28 ;  /* 0x0000000406127825 */ /* 0x000fc800078e021c */
[C---:B------:R-:W-:Y:S02]  /*02e0*/  IMAD.WIDE R16, R6.reuse, 0x4, R18 ;  /* 0x0000000406107825 */ /* 0x040fe400078e0212 */
[----:B------:R-:W4:Y:S02]  /*02f0*/  LDG.E R18, desc[UR8][R18.64] ;  /* 0x0000000812127981 */ /* 0x000f24000c1e1900 */
[C---:B0-----:R-:W-:Y:S02]  /*0300*/  IMAD.WIDE R14, R6.reuse, 0x4, R16 ;  /* 0x00000004060e7825 */ /* 0x041fe400078e0210 */
[----:B------:R-:W4:Y:S02]  /*0310*/  LDG.E R16, desc[UR8][R16.64] ;  /* 0x0000000810107981 */ /* 0x000f24000c1e1900 */
[C---:B-1----:R-:W-:Y:S02]  /*0320*/  IMAD.WIDE R12, R6.reuse, 0x4, R14 ;  /* 0x00000004060c7825 */ /* 0x042fe400078e020e */
[----:B------:R-:W4:Y:S02]  /*0330*/  LDG.E R14, desc[UR8][R14.64] ;  /* 0x000000080e0e7981 */ /* 0x000f24000c1e1900 */
[----:B------:R-:W-:-:S04]  /*0340*/  IMAD.WIDE R20, R6, 0x4, R12 ;  /* 0x0000000406147825 */ /* 0x000fc800078e020c */
[C---:B------:R-:W-:Y:S01]  /*0350*/  IMAD.WIDE R22, R6.reuse, 0x4, R20 ;  /* 0x0000000406167825 */ /* 0x040fe200078e0214 */
[----:B------:R0:W4:Y:S04]  /*0360*/  LDG.E R15, desc[UR8][R12.64] ;  /* 0x000000080c0f7981 */ /* 0x000128000c1e1900 */
[----:B------:R-:W4:Y:S01]  /*0370*/  LDG.E R20, desc[UR8][R20.64] ;  /* 0x0000000814147981 */ /* 0x000f22000c1e1900 */
[----:B------:R-:W-:-:S03]  /*0380*/  IMAD.WIDE R24, R6, 0x4, R22 ;  /* 0x0000000406187825 */ /* 0x000fc600078e0216 */
[----:B------:R-:W4:Y:S01]  /*0390*/  LDG.E R22, desc[UR8][R22.64] ;  /* 0x0000000816167981 */ /* 0x000f22000c1e1900 */
[----:B------:R-:W-:-:S03]  /*03a0*/  IMAD.WIDE R28, R6, 0x4, R24 ;  /* 0x00000004061c7825 */ /* 0x000fc600078e0218 */
[----:B------:R-:W4:Y:S01]  /*03b0*/  LDG.E R24, desc[UR8][R24.64] ;  /* 0x0000000818187981 */ /* 0x000f22000c1e1900 */
[----:B0-----:R-:W-:-:S03]  /*03c0*/  IMAD.WIDE R12, R6, 0x4, R28 ;  /* 0x00000004060c7825 */ /* 0x001fc600078e021c */
[----:B------:R-:W4:Y:S04]  /*03d0*/  LDG.E R28, desc[UR8][R28.64] ;  /* 0x000000081c1c7981 */ /* 0x000f28000c1e1900 */
[----:B------:R-:W4:Y:S01]  /*03e0*/  LDG.E R17, desc[UR8][R12.64] ;  /* 0x000000080c117981 */ /* 0x000f22000c1e1900 */
[----:B------:R-:W-:-:S04]  /*03f0*/  UIADD3 UR7, UPT, UPT, UR7, 0x10, URZ ;  /* 0x0000001007077890 */ /* 0x000fc8000fffe0ff */
[----:B------:R-:W-:Y:S01]  /*0400*/  UISETP.NE.AND UP1, UPT, UR7, URZ, UPT ;  /* 0x000000ff0700728c */ /* 0x000fe2000bf25270 */
[----:B------:R-:W-:Y:S01]  /*0410*/  LEA R5, R6, R5, 0x4 ;  /* 0x0000000506057211 */ /* 0x000fe200078e20ff */
[----:B--2---:R-:W-:-:S04]  /*0420*/  FADD R7, R7, R4 ;  /* 0x0000000407077221 */ /* 0x004fc80000000000 */
[----:B---3--:R-:W-:-:S04]  /*0430*/  FADD R8, R7, R8 ;  /* 0x0000000807087221 */ /* 0x008fc80000000000 */
[----:B-----5:R-:W-:-:S04]  /*0440*/  FADD R9, R8, R9 ;  /* 0x0000000908097221 */ /* 0x020fc80000000000 */
[----:B----4-:R-:W-:-:S04]  /*0450*/  FADD R10, R9, R10 ;  /* 0x0000000a090a7221 */ /* 0x010fc80000000000 */
[----:B------:R-:W-:-:S04]  /*0460*/  FADD R27, R10, R27 ;  /* 0x0000001b0a1b7221 */ /* 0x000fc80000000000 */
        /* <DEDUP_REMOVED lines=10> */
[----:B------:R-:W-:Y:S01]  /*0510*/  FADD R4, R28, R17 ;  /* 0x000000111c047221 */ /* 0x000fe20000000000 */
[----:B------:R-:W-:Y:S06]  /*0520*/  BRA.U UP1, `(.L_x_2) ;  /* 0xfffffffd01287547 */ /* 0x000fec000b83ffff */
.L_x_1:
[----:B------:R-:W-:Y:S05]  /*0530*/  BRA.U !UP0, `(.L_x_0) ;  /* 0x0000000508087547 */ /* 0x000fea000b800000 */
[----:B------:R-:W-:Y:S02]  /*0540*/  UISETP.GE.U32.AND UP0, UPT, UR6, 0x8, UPT ;  /* 0x000000080600788c */ /* 0x000fe4000bf06070 */
[----:B------:R-:W-:-:S04]  /*0550*/  ULOP3.LUT UR7, UR5, 0x7, URZ, 0xc0, !UPT ;  /* 0x0000000705077892 */ /* 0x000fc8000f8ec0ff */
[----:B------:R-:W-:-:S03]  /*0560*/  UISETP.NE.AND UP1, UPT, UR7, URZ, UPT ;  /* 0x000000ff0700728c */ /* 0x000fc6000bf25270 */
[----:B------:R-:W-:Y:S08]  /*0570*/  BRA.U !UP0, `(.L_x_3) ;  /* 0x0000000108707547 */ /* 0x000ff0000b800000 */
[----:B------:R-:W0:Y:S08]  /*0580*/  LDC R21, c[0x0][0x388] ;  /* 0x0000e200ff157b82 */ /* 0x000e300000000800 */
[----:B------:R-:W1:Y:S01]  /*0590*/  LDC.64 R6, c[0x0][0x398] ;  /* 0x0000e600ff067b82 */ /* 0x000e620000000a00 */
[----:B0-----:R-:W-:-:S04]  /*05a0*/  IMAD R5, R21, UR4, R2 ;  /* 0x0000000415057c24 */ /* 0x001fc8000f8e0202 */
[----:B-1----:R-:W-:-:S04]  /*05b0*/  IMAD.WIDE R6, R5, 0x4, R6 ;  /* 0x0000000405067825 */ /* 0x002fc800078e0206 */
[C---:B------:R-:W-:Y:S02]  /*05c0*/  IMAD.WIDE R8, R21.reuse, 0x4, R6 ;  /* 0x0000000415087825 */ /* 0x040fe400078e0206 */
[----:B------:R-:W2:Y:S02]  /*05d0*/  LDG.E R7, desc[UR8][R6.64] ;  /* 0x0000000806077981 */ /* 0x000ea4000c1e1900 */
[C---:B------:R-:W-:Y:S02]  /*05e0*/  IMAD.WIDE R10, R21.reuse, 0x4, R8 ;  /* 0x00000004150a7825 */ /* 0x040fe400078e0208 */
[----:B------:R-:W3:Y:S02]  /*05f0*/  LDG.E R8, desc[UR8][R8.64] ;  /* 0x0000000808087981 */ /* 0x000ee4000c1e1900 */
[C---:B------:R-:W-:Y:S02]  /*0600*/  IMAD.WIDE R12, R21.reuse, 0x4, R10 ;  /* 0x00000004150c7825 */ /* 0x040fe400078e020a */
[----:B------:R-:W4:Y:S02]  /*0610*/  LDG.E R10, desc[UR8][R10.64] ;  /* 0x000000080a0a7981 */ /* 0x000f24000c1e1900 */
[----:B------:R-:W-:-:S02]  /*0620*/  IMAD.WIDE R14, R21, 0x4, R12 ;  /* 0x00000004150e7825 */ /* 0x000fc400078e020c */
[----:B------:R-:W5:Y:S02]  /*0630*/  LDG.E R12, desc[UR8][R12.64] ;  /* 0x000000080c0c7981 */ /* 0x000f64000c1e1900 */
[C---:B------:R-:W-:Y:S02]  /*0640*/  IMAD.WIDE R16, R21.reuse, 0x4, R14 ;  /* 0x0000000415107825 */ /* 0x040fe400078e020e */
[----:B------:R-:W5:Y:S02]  /*0650*/  LDG.E R14, desc[UR8][R14.64] ;  /* 0x000000080e0e7981 */ /* 0x000f64000c1e1900 */
[C---:B------:R-:W-:Y:S02]  /*0660*/  IMAD.WIDE R18, R21.reuse, 0x4, R16 ;  /* 0x0000000415127825 */ /* 0x040fe400078e0210 */
[----:B------:R-:W5:Y:S02]  /*0670*/  LDG.E R16, desc[UR8][R16.64] ;  /* 0x0000000810107981 */ /* 0x000f64000c1e1900 */
[----:B------:R-:W-:-:S02]  /*0680*/  IMAD.WIDE R20, R21, 0x4, R18 ;  /* 0x0000000415147825 */ /* 0x000fc400078e0212 */
[----:B------:R-:W5:Y:S04]  /*0690*/  LDG.E R18, desc[UR8][R18.64] ;  /* 0x0000000812127981 */ /* 0x000f68000c1e1900 */
[----:B------:R-:W5:Y:S01]  /*06a0*/  LDG.E R20, desc[UR8][R20.64] ;  /* 0x0000000814147981 */ /* 0x000f62000c1e1900 */
[----:B------:R-:W-:Y:S01]  /*06b0*/  UIADD3 UR4, UPT, UPT, UR4, 0x8, URZ ;  /* 0x0000000804047890 */ /* 0x000fe2000fffe0ff */
[----:B--2---:R-:W-:-:S04]  /*06c0*/  FADD R7, R4, R7 ;  /* 0x0000000704077221 */ /* 0x004fc80000000000 */
[----:B---3--:R-:W-:-:S04]  /*06d0*/  FADD R7, R7, R8 ;  /* 0x0000000807077221 */ /* 0x008fc80000000000 */
[----:B----4-:R-:W-:-:S04]  /*06e0*/  FADD R7, R7, R10 ;  /* 0x0000000a07077221 */ /* 0x010fc80000000000 */
[----:B-----5:R-:W-:-:S04]  /*06f0*/  FADD R7, R7, R12 ;  /* 0x0000000c07077221 */ /* 0x020fc80000000000 */
[----:B------:R-:W-:-:S04]  /*0700*/  FADD R7, R7, R14 ;  /* 0x0000000e07077221 */ /* 0x000fc80000000000 */
[----:B------:R-:W-:-:S04]  /*0710*/  FADD R7, R7, R16 ;  /* 0x0000001007077221 */ /* 0x000fc80000000000 */
[----:B------:R-:W-:-:S04]  /*0720*/  FADD R7, R7, R18 ;  /* 0x0000001207077221 */ /* 0x000fc80000000000 */
[----:B------:R-:W-:-:S07]  /*0730*/  FADD R4, R7, R20 ;  /* 0x0000001407047221 */ /* 0x000fce0000000000 */
.L_x_3:
        /* <DEDUP_REMOVED lines=13> */
[----:B------:R-:W-:Y:S02]  /*0810*/  IMAD.WIDE R12, R13, 0x4, R10 ;  /* 0x000000040d0c7825 */ /* 0x000fe400078e020a */
[----:B------:R-:W4:Y:S04]  /*0820*/  LDG.E R11, desc[UR8][R10.64] ;  /* 0x000000080a0b7981 */ /* 0x000f28000c1e1900 */
[----:B------:R-:W5:Y:S01]  /*0830*/  LDG.E R13, desc[UR8][R12.64] ;  /* 0x000000080c0d7981 */ /* 0x000f62000c1e1900 */
[----:B------:R-:W-:Y:S01]  /*0840*/  UIADD3 UR4, UPT, UPT, UR4, 0x4, URZ ;  /* 0x0000000404047890 */ /* 0x000fe2000fffe0ff */
[----:B--2---:R-:W-:-:S04]  /*0850*/  FADD R4, R4, R7 ;  /* 0x0000000704047221 */ /* 0x004fc80000000000 */
[----:B---3--:R-:W-:-:S04]  /*0860*/  FADD R4, R4, R9 ;  /* 0x0000000904047221 */ /* 0x008fc80000000000 */
[----:B----4-:R-:W-:-:S04]  /*0870*/  FADD R4, R4, R11 ;  /* 0x0000000b04047221 */ /* 0x010fc80000000000 */
[----:B-----5:R-:W-:-:S07]  /*0880*/  FADD R4, R4, R13 ;  /* 0x0000000d04047221 */ /* 0x020fce0000000000 */
.L_x_4:
[----:B------:R-:W-:Y:S05]  /*0890*/  BRA.U !UP1, `(.L_x_0) ;  /* 0x0000000109307547 */ /* 0x000fea000b800000 */
[----:B------:R-:W0:Y:S01]  /*08a0*/  LDC R10, c[0x0][0x388] ;  /* 0x0000e200ff0a7b82 */ /* 0x000e220000000800 */
[----:B------:R-:W-:-:S07]  /*08b0*/  UIADD3 UR5, UPT, UPT, -UR5, URZ, URZ ;  /* 0x000000ff05057290 */ /* 0x000fce000fffe1ff */
[----:B------:R-:W1:Y:S01]  /*08c0*/  LDC.64 R8, c[0x0][0x398] ;  /* 0x0000e600ff087b82 */ /* 0x000e620000000a00 */
[----:B0-----:R-:W-:-:S04]  /*08d0*/  IMAD R3, R10, UR4, R3 ;  /* 0x000000040a037c24 */ /* 0x001fc8000f8e0203 */
[----:B------:R-:W-:-:S07]  /*08e0*/  IMAD R3, R0, UR10, R3 ;  /* 0x0000000a00037c24 */ /* 0x000fce000f8e0203 */
.L_x_5:
[----:B-1----:R-:W-:-:S06]  /*08f0*/  IMAD.WIDE R6, R3, 0x4, R8 ;  /* 0x0000000403067825 */ /* 0x002fcc00078e0208 */
[----:B------:R-:W2:Y:S01]  /*0900*/  LDG.E R7, desc[UR8][R6.64] ;  /* 0x0000000806077981 */ /* 0x000ea2000c1e1900 */
[----:B------:R-:W-:Y:S01]  /*0910*/  UIADD3 UR5, UPT, UPT, UR5, 0x1, URZ ;  /* 0x0000000105057890 */ /* 0x000fe2000fffe0ff */
[----:B------:R-:W-:-:S03]  /*0920*/  IADD3 R3, PT, PT, R3, R10, RZ ;  /* 0x0000000a03037210 */ /* 0x000fc60007ffe0ff */
[----:B------:R-:W-:Y:S01]  /*0930*/  UISETP.NE.AND UP0, UPT, UR5, URZ, UPT ;  /* 0x000000ff0500728c */ /* 0x000fe2000bf05270 */
[----:B--2---:R-:W-:-:S08]  /*0940*/  FADD R4, R7, R4 ;  /* 0x0000000407047221 */ /* 0x004fd00000000000 */
[----:B------:R-:W-:Y:S05]  /*0950*/  BRA.U UP0, `(.L_x_5) ;  /* 0xfffffffd00e47547 */ /* 0x000fea000b83ffff */
.L_x_0:
[----:B------:R-:W0:Y:S01]  /*0960*/  LDC.64 R6, c[0x0][0x3a0] ;  /* 0x0000e800ff067b82 */ /* 0x000e220000000a00 */
[----:B------:R-:W1:Y:S01]  /*0970*/  LDCU UR4, c[0x0][0x390] ;  /* 0x00007200ff0477ac */ /* 0x000e620008000800 */
[----:B0-----:R-:W-:-:S05]  /*0980*/  IMAD.WIDE R2, R2, 0x4, R6 ;  /* 0x0000000402027825 */ /* 0x001fca00078e0206 */
[----:B------:R-:W1:Y:S02]  /*0990*/  LDG.E R5, desc[UR8][R2.64] ;  /* 0x0000000802057981 */ /* 0x000e64000c1e1900 */
[----:B-1----:R-:W-:-:S05]  /*09a0*/  FFMA R5, -R4, UR4, R5 ;  /* 0x0000000404057c23 */ /* 0x002fca0008000105 */
[----:B------:R-:W-:Y:S01]  /*09b0*/  STG.E desc[UR8][R2.64], R5 ;  /* 0x0000000502007986 */ /* 0x000fe2000c101908 */
[----:B------:R-:W-:Y:S05]  /*09c0*/  EXIT ;  /* 0x000000000000794d */ /* 0x000fea0003800000 */
.L_x_6:
[----:B------:R-:W-:-:S00]  /*09d0*/  BRA `(.L_x_6) ;  /* 0xfffffffc00fc7947 */ /* 0x000fc0000383ffff */
[----:B------:R-:W-:-:S00]  /*09e0*/  NOP ;  /* 0x0000000000007918 */ /* 0x000fc00000000000 */
        /* <DEDUP_REMOVED lines=9> */
.L_x_32:


//--------------------- .text._Z28compute_dual_prox_vml_deviceiiffPfS_S_S_ --------------------------
	.section	.text._Z28compute_dual_prox_vml_deviceiiffPfS_S_S_,"ax",@progbits
	.align	128
        .global         _Z28compute_dual_prox_vml_deviceiiffPfS_S_S_
        .type           _Z28compute_dual_prox_vml_deviceiiffPfS_S_S_,@function
        .size           _Z28compute_dual_prox_vml_deviceiiffPfS_S_S_,(.L_x_33 - _Z28compute_dual_prox_vml_deviceiiffPfS_S_S_)
        .other          _Z28compute_dual_prox_vml_deviceiiffPfS_S_S_,@"STO_CUDA_ENTRY STV_DEFAULT"
_Z28compute_dual_prox_vml_deviceiiffPfS_S_S_:
.text._Z28compute_dual_prox_vml_deviceiiffPfS_S_S_:
[----:B------:R-:W-:Y:S01]  /*0000*/  LDC R1, c[0x0][0x37c] ;  /* 0x0000df00ff017b82 */ /* 0x000fe20000000800 */
[----:B------:R-:W0:Y:S01]  /*0010*/  S2R R10, SR_CTAID.Y ;  /* 0x00000000000a7919 */ /* 0x000e220000002600 */
[----:B------:R-:W1:Y:S06]  /*0020*/  LDCU UR4, c[0x0][0x360] ;  /* 0x00006c00ff0477ac */ /* 0x000e6c0008000800 */
[----:B------:R-:W2:Y:S01]  /*0030*/  LDC.64 R2, c[0x0][0x380] ;  /* 0x0000e000ff027b82 */ /* 0x000ea20000000a00 */
[----:B------:R-:W0:Y:S01]  /*0040*/  S2R R5, SR_TID.Y ;  /* 0x0000000000057919 */ /* 0x000e220000002200 */
[----:B------:R-:W0:Y:S01]  /*0050*/  LDCU UR5, c[0x0][0x364] ;  /* 0x00006c80ff0577ac */ /* 0x000e220008000800 */
[----:B------:R-:W1:Y:S01]  /*0060*/  S2R R9, SR_CTAID.X ;  /* 0x0000000000097919 */ /* 0x000e620000002500 */
[----:B------:R-:W1:Y:S01]  /*0070*/  S2R R0, SR_TID.X ;  /* 0x0000000000007919 */ /* 0x000e620000002100 */
[----:B0-----:R-:W-:-:S05]  /*0080*/  IMAD R10, R10, UR5, R5 ;  /* 0x000000050a0a7c24 */ /* 0x001fca000f8e0205 */
[----:B--2---:R-:W-:Y:S01]  /*0090*/  ISETP.GE.AND P0, PT, R10, R3, PT ;  /* 0x000000030a00720c */ /* 0x004fe20003f06270 */
[----:B-1----:R-:W-:-:S05]  /*00a0*/  IMAD R9, R9, UR4, R0 ;  /* 0x0000000409097c24 */ /* 0x002fca000f8e0200 */
[----:B------:R-:W-:-:S13]  /*00b0*/  ISETP.GE.OR P0, PT, R9, R2, P0 ;  /* 0x000000020900720c */ /* 0x000fda0000706670 */
[----:B------:R-:W-:Y:S05]  /*00c0*/  @P0 EXIT ;  /* 0x000000000000094d */ /* 0x000fea0003800000 */
[----:B------:R-:W0:Y:S01]  /*00d0*/  LDC.64 R6, c[0x0][0x390] ;  /* 0x0000e400ff067b82 */ /* 0x000e220000000a00 */
[----:B------:R-:W1:Y:S01]  /*00e0*/  LDCU.64 UR4, c[0x0][0x358] ;  /* 0x00006b00ff0477ac */ /* 0x000e620008000a00 */
[----:B------:R-:W-:-:S06]  /*00f0*/  IADD3 R0, PT, PT, R2, -0x1, RZ ;  /* 0xffffffff02007810 */ /* 0x000fcc0007ffe0ff */
[----:B------:R-:W2:Y:S01]  /*0100*/  LDC.64 R4, c[0x0][0x398] ;  /* 0x0000e600ff047b82 */ /* 0x000ea20000000a00 */
[----:B------:R-:W-:Y:S01]  /*0110*/  ISETP.GE.AND P0, PT, R9, R0, PT ;  /* 0x000000000900720c */ /* 0x000fe20003f06270 */
[----:B------:R-:W-:Y:S01]  /*0120*/  IMAD R0, R10, R2, R9 ;  /* 0x000000020a007224 */ /* 0x000fe200078e0209 */
[----:B------:R-:W-:Y:S01]  /*0130*/  IADD3 R3, PT, PT, R3, -0x1, RZ ;  /* 0xffffffff03037810 */ /* 0x000fe20007ffe0ff */
[----:B------:R-:W3:Y:S04]  /*0140*/  LDCU.64 UR6, c[0x0][0x388] ;  /* 0x00007100ff0677ac */ /* 0x000ee80008000a00 */
[----:B------:R-:W4:Y:S01]  /*0150*/  LDC.64 R8, c[0x0][0x3a0] ;  /* 0x0000e800ff087b82 */ /* 0x000f220000000a00 */
[----:B0-----:R-:W-:-:S05]  /*0160*/  IMAD.WIDE R6, R0, 0x4, R6 ;  /* 0x0000000400067825 */ /* 0x001fca00078e0206 */
[----:B-1----:R-:W5:Y:S01]  /*0170*/  LDG.E R11, desc[UR4][R6.64] ;  /* 0x00000004060b7981 */ /* 0x002f62000c1e1900 */
[----:B--2---:R-:W-:-:S03]  /*0180*/  IMAD.WIDE R4, R0, 0x4, R4 ;  /* 0x0000000400047825 */ /* 0x004fc600078e0204 */
[----:B------:R0:W5:Y:S04]  /*0190*/  @!P0 LDG.E R12, desc[UR4][R6.64+0x4] ;  /* 0x00000404060c8981 */ /* 0x000168000c1e1900 */
[----:B------:R-:W3:Y:S01]  /*01a0*/  LDG.E R13, desc[UR4][R4.64] ;  /* 0x00000004040d7981 */ /* 0x000ee2000c1e1900 */
[----:B------:R-:W-:Y:S01]  /*01b0*/  ISETP.GE.U32.AND P1, PT, R10, R3, PT ;  /* 0x000000030a00720c */ /* 0x000fe20003f26070 */
[----:B------:R-:W-:Y:S02]  /*01c0*/  HFMA2 R10, -RZ, RZ, 0, 0 ;  /* 0x00000000ff0a7431 */ /* 0x000fe400000001ff */
[----:B----4-:R-:W-:-:S10]  /*01d0*/  IMAD.WIDE R8, R0, 0x4, R8 ;  /* 0x0000000400087825 */ /* 0x010fd400078e0208 */
[----:B------:R-:W-:Y:S02]  /*01e0*/  @!P1 IMAD.WIDE R2, R2, 0x4, R6 ;  /* 0x0000000402029825 */ /* 0x000fe400078e0206 */
[----:B0-----:R-:W0:Y:S04]  /*01f0*/  LDC.64 R6, c[0x0][0x3a8] ;  /* 0x0000ea00ff067b82 */ /* 0x001e280000000a00 */
[----:B------:R-:W2:Y:S01]  /*0200*/  @!P1 LDG.E R2, desc[UR4][R2.64] ;  /* 0x0000000402029981 */ /* 0x000ea2000c1e1900 */
[----:B-----5:R-:W-:-:S04]  /*0210*/  @!P0 FADD R10, -R11, R12 ;  /* 0x0000000c0b0a8221 */ /* 0x020fc80000000100 */
[----:B---3--:R-:W-:-:S05]  /*0220*/  FFMA R13, R10, UR6, R13 ;  /* 0x000000060a0d7c23 */ /* 0x008fca000800000d */
[----:B------:R-:W-:Y:S04]  /*0230*/  STG.E desc[UR4][R4.64], R13 ;  /* 0x0000000d04007986 */ /* 0x000fe8000c101904 */
[----:B------:R-:W3:Y:S01]  /*0240*/  LDG.E R15, desc[UR4][R8.64] ;  /* 0x00000004080f7981 */ /* 0x000ee2000c1e1900 */
[----:B------:R-:W-:Y:S01]  /*0250*/  MOV R10, RZ ;  /* 0x000000ff000a7202 */ /* 0x000fe20000000f00 */
[----:B0-----:R-:W-:-:S04]  /*0260*/  IMAD.WIDE R6, R0, 0x4, R6 ;  /* 0x0000000400067825 */ /* 0x001fc800078e0206 */
[----:B--2---:R-:W-:-:S04]  /*0270*/  @!P1 FADD R10, -R11, R2 ;  /* 0x000000020b0a9221 */ /* 0x004fc80000000100 */
[----:B---3--:R-:W-:-:S05]  /*0280*/  FFMA R15, R10, UR6, R15 ;  /* 0x000000060a0f7c23 */ /* 0x008fca000800000f */
[----:B------:R-:W-:Y:S04]  /*0290*/  STG.E desc[UR4][R8.64], R15 ;  /* 0x0000000f08007986 */ /* 0x000fe8000c101904 */
[----:B------:R-:W2:Y:S02]  /*02a0*/  LDG.E R0, desc[UR4][R6.64] ;  /* 0x0000000406007981 */ /* 0x000ea4000c1e1900 */
[----:B--2---:R-:W-:-:S05]  /*02b0*/  FFMA R11, R11, UR7, R0 ;  /* 0x000000070b0b7c23 */ /* 0x004fca0008000000 */
[----:B------:R-:W-:Y:S01]  /*02c0*/  STG.E desc[UR4][R6.64], R11 ;  /* 0x0000000b06007986 */ /* 0x000fe2000c101904 */
[----:B------:R-:W-:Y:S05]  /*02d0*/  EXIT ;  /* 0x000000000000794d */ /* 0x000fea0003800000 */
.L_x_7:
        /* <DEDUP_REMOVED lines=10> */
.L_x_33:


//--------------------- .text._Z34compute_dual_prox_vml_potts_deviceiifffPfS_S_S_ --------------------------
	.section	.text._Z34compute_dual_prox_vml_potts_deviceiifffPfS_S_S_,"ax",@progbits
	.align	128
        .global         _Z34compute_dual_prox_vml_potts_deviceiifffPfS_S_S_
        .type           _Z34compute_dual_prox_vml_potts_deviceiifffPfS_S_S_,@function
        .size           _Z34compute_dual_prox_vml_potts_deviceiifffPfS_S_S_,(.L_x_31 - _Z34compute_dual_prox_vml_potts_deviceiifffPfS_S_S_)
        .other          _Z34compute_dual_prox_vml_potts_deviceiifffPfS_S_S_,@"STO_CUDA_ENTRY STV_DEFAULT"
_Z34compute_dual_prox_vml_potts_deviceiifffPfS_S_S_:
.text._Z34compute_dual_prox_vml_potts_deviceiifffPfS_S_S_:
        /* <DEDUP_REMOVED lines=14> */
[----:B------:R-:W-:Y:S01]  /*00e0*/  VIADD R9, R13, 0xffffffff ;  /* 0xffffffff0d097836 */ /* 0x000fe20000000000 */
[----:B------:R-:W1:Y:S01]  /*00f0*/  LDCU.64 UR4, c[0x0][0x358] ;  /* 0x00006b00ff0477ac */ /* 0x000e620008000a00 */
[----:B------:R-:W-:-:S03]  /*0100*/  VIADD R0, R12, 0xffffffff ;  /* 0xffffffff0c007836 */ /* 0x000fc60000000000 */
[C---:B------:R-:W-:Y:S01]  /*0110*/  ISETP.GE.U32.AND P1, PT, R8.reuse, R9, PT ;  /* 0x000000090800720c */ /* 0x040fe20003f26070 */
[----:B------:R-:W-:Y:S01]  /*0120*/  IMAD R8, R8, R12, R3 ;  /* 0x0000000c08087224 */ /* 0x000fe200078e0203 */
[----:B------:R-:W2:Y:S01]  /*0130*/  LDC.64 R6, c[0x0][0x3a0] ;  /* 0x0000e800ff067b82 */ /* 0x000ea20000000a00 */
[----:B------:R-:W-:Y:S01]  /*0140*/  ISETP.GE.AND P0, PT, R3, R0, PT ;  /* 0x000000000300720c */ /* 0x000fe20003f06270 */
[----:B------:R-:W3:Y:S06]  /*0150*/  LDCU UR6, c[0x0][0x38c] ;  /* 0x00007180ff0677ac */ /* 0x000eec0008000800 */
[----:B------:R-:W4:Y:S01]  /*0160*/  LDC.64 R4, c[0x0][0x3a8] ;  /* 0x0000ea00ff047b82 */ /* 0x000f220000000a00 */
[----:B0-----:R-:W-:-:S05]  /*0170*/  IMAD.WIDE R10, R8, 0x4, R10 ;  /* 0x00000004080a7825 */ /* 0x001fca00078e020a */
[----:B-1----:R-:W5:Y:S01]  /*0180*/  LDG.E R2, desc[UR4][R10.64] ;  /* 0x000000040a027981 */ /* 0x002f62000c1e1900 */
[----:B------:R-:W-:-:S03]  /*0190*/  @!P1 IMAD.WIDE R12, R12, 0x4, R10 ;  /* 0x000000040c0c9825 */ /* 0x000fc600078e020a */
[----:B------:R-:W5:Y:S01]  /*01a0*/  @!P0 LDG.E R3, desc[UR4][R10.64+0x4] ;  /* 0x000004040a038981 */ /* 0x000f62000c1e1900 */
[----:B--2---:R-:W-:-:S03]  /*01b0*/  IMAD.WIDE R6, R8, 0x4, R6 ;  /* 0x0000000408067825 */ /* 0x004fc600078e0206 */
[----:B------:R-:W2:Y:S01]  /*01c0*/  @!P1 LDG.E R13, desc[UR4][R12.64] ;  /* 0x000000040c0d9981 */ /* 0x000ea2000c1e1900 */
[----:B----4-:R-:W-:-:S03]  /*01d0*/  IMAD.WIDE R4, R8, 0x4, R4 ;  /* 0x0000000408047825 */ /* 0x010fc600078e0204 */
[----:B------:R-:W3:Y:S04]  /*01e0*/  LDG.E R14, desc[UR4][R6.64] ;  /* 0x00000004060e7981 */ /* 0x000ee8000c1e1900 */
[----:B------:R-:W4:Y:S01]  /*01f0*/  LDG.E R15, desc[UR4][R4.64] ;  /* 0x00000004040f7981 */ /* 0x000f22000c1e1900 */
[----:B------:R-:W-:Y:S02]  /*0200*/  HFMA2 R9, -RZ, RZ, 0, 0 ;  /* 0x00000000ff097431 */ /* 0x000fe400000001ff */
[----:B------:R-:W-:Y:S01]  /*0210*/  IMAD.MOV.U32 R0, RZ, RZ, RZ ;  /* 0x000000ffff007224 */ /* 0x000fe200078e00ff */
[----:B------:R-:W-:Y:S01]  /*0220*/  BSSY.RECONVERGENT B0, `(.L_x_8) ;  /* 0x000001d000007945 */ /* 0x000fe20003800200 */
[C---:B-----5:R-:W-:Y:S01]  /*0230*/  @!P0 FADD R9, -R2.reuse, R3 ;  /* 0x0000000302098221 */ /* 0x060fe20000000100 */
[----:B--2---:R-:W-:-:S03]  /*0240*/  @!P1 FADD R0, -R2, R13 ;  /* 0x0000000d02009221 */ /* 0x004fc60000000100 */
[----:B---3--:R-:W-:Y:S01]  /*0250*/  FFMA R9, R9, UR6, R14 ;  /* 0x0000000609097c23 */ /* 0x008fe2000800000e */
[----:B----4-:R-:W-:-:S03]  /*0260*/  FFMA R11, R0, UR6, R15 ;  /* 0x00000006000b7c23 */ /* 0x010fc6000800000f */
[----:B------:R-:W-:Y:S01]  /*0270*/  FADD R10, |R9|, -RZ ;  /* 0x800000ff090a7221 */ /* 0x000fe20000000200 */
[----:B------:R-:W-:-:S05]  /*0280*/  FADD R13, |R11|, -RZ ;  /* 0x800000ff0b0d7221 */ /* 0x000fca0000000200 */
[----:B------:R-:W-:-:S04]  /*0290*/  VIMNMX R3, PT, PT, R10, R13, !PT ;  /* 0x0000000d0a037248 */ /* 0x000fc80007fe0100 */
[----:B------:R-:W-:Y:S02]  /*02a0*/  LOP3.LUT R12, R3, 0xfe000000, RZ, 0xc0, !PT ;  /* 0xfe000000030c7812 */ /* 0x000fe400078ec0ff */
[----:B------:R-:W-:Y:S02]  /*02b0*/  VIMNMX R10, PT, PT, R10, R13, PT ;  /* 0x0000000d0a0a7248 */ /* 0x000fe40003fe0100 */
[----:B------:R-:W-:-:S05]  /*02c0*/  LOP3.LUT R0, R12, 0x7e800000, RZ, 0x3c, !PT ;  /* 0x7e8000000c007812 */ /* 0x000fca00078e3cff */
[-C--:B------:R-:W-:Y:S01]  /*02d0*/  FMUL R13, R10, R0.reuse ;  /* 0x000000000a0d7220 */ /* 0x080fe20000400000 */
[----:B------:R-:W-:-:S03]  /*02e0*/  FMUL R0, R3, R0 ;  /* 0x0000000003007220 */ /* 0x000fc60000400000 */
[----:B------:R-:W-:-:S04]  /*02f0*/  FMUL R13, R13, R13 ;  /* 0x0000000d0d0d7220 */ /* 0x000fc80000400000 */
[----:B------:R-:W-:-:S04]  /*0300*/  FFMA R13, R0, R0, R13 ;  /* 0x00000000000d7223 */ /* 0x000fc8000000000d */
[----:B------:R-:W-:Y:S01]  /*0310*/  VIADD R0, R13, 0xf3000000 ;  /* 0xf30000000d007836 */ /* 0x000fe20000000000 */
[----:B------:R0:W1:Y:S04]  /*0320*/  MUFU.RSQ R14, R13 ;  /* 0x0000000d000e7308 */ /* 0x0000680000001400 */
[----:B------:R-:W-:-:S13]  /*0330*/  ISETP.GT.U32.AND P0, PT, R0, 0x727fffff, PT ;  /* 0x727fffff0000780c */ /* 0x000fda0003f04070 */
[----:B01----:R-:W-:Y:S05]  /*0340*/  @!P0 BRA `(.L_x_9) ;  /* 0x0000000000188947 */ /* 0x003fea0003800000 */
[----:B------:R-:W-:Y:S01]  /*0350*/  BSSY.RECONVERGENT B1, `(.L_x_10) ;  /* 0x0000003000017945 */ /* 0x000fe20003800200 */
[----:B------:R-:W-:-:S07]  /*0360*/  MOV R18, 0x380 ;  /* 0x0000038000127802 */ /* 0x000fce0000000f00 */
[----:B------:R-:W-:Y:S05]  /*0370*/  CALL.REL.NOINC `($__internal_0_$__cuda_sm20_sqrt_rn_f32_slowpath) ;  /* 0x0000000000e47944 */ /* 0x000fea0003c00000 */
[----:B------:R-:W-:Y:S05]  /*0380*/  BSYNC.RECONVERGENT B1 ;  /* 0x0000000000017941 */ /* 0x000fea0003800200 */
.L_x_10:
[----:B------:R-:W-:Y:S01]  /*0390*/  MOV R0, R13 ;  /* 0x0000000d00007202 */ /* 0x000fe20000000f00 */
[----:B------:R-:W-:Y:S06]  /*03a0*/  BRA `(.L_x_11) ;  /* 0x0000000000107947 */ /* 0x000fec0003800000 */
.L_x_9:
[----:B------:R-:W-:Y:S01]  /*03b0*/  FMUL.FTZ R0, R13, R14 ;  /* 0x0000000e0d007220 */ /* 0x000fe20000410000 */
[----:B------:R-:W-:-:S03]  /*03c0*/  FMUL.FTZ R14, R14, 0.5 ;  /* 0x3f0000000e0e7820 */ /* 0x000fc60000410000 */
[----:B------:R-:W-:-:S04]  /*03d0*/  FFMA R13, -R0, R0, R13 ;  /* 0x00000000000d7223 */ /* 0x000fc8000000010d */
[----:B------:R-:W-:-:S07]  /*03e0*/  FFMA R0, R13, R14, R0 ;  /* 0x0000000e0d007223 */ /* 0x000fce0000000000 */
.L_x_11:
[----:B------:R-:W-:Y:S05]  /*03f0*/  BSYNC.RECONVERGENT B0 ;  /* 0x0000000000007941 */ /* 0x000fea0003800200 */
.L_x_8:
[----:B------:R-:W-:Y:S01]  /*0400*/  FSETP.NEU.AND P0, PT, R10, RZ, PT ;  /* 0x000000ff0a00720b */ /* 0x000fe20003f0d000 */
[----:B------:R-:W0:Y:S01]  /*0410*/  LDCU UR6, c[0x0][0x388] ;  /* 0x00007100ff0677ac */ /* 0x000e220008000800 */
[----:B------:R-:W-:Y:S01]  /*0420*/  LOP3.LUT R13, R12, 0x800000, RZ, 0xfc, !PT ;  /* 0x008000000c0d7812 */ /* 0x000fe200078efcff */
[----:B------:R-:W-:Y:S10]  /*0430*/  BSSY.RECONVERGENT B0, `(.L_x_12) ;  /* 0x0000024000007945 */ /* 0x000ff40003800200 */
[----:B------:R-:W-:Y:S01]  /*0440*/  @P0 FMUL R3, R13, R0 ;  /* 0x000000000d030220 */ /* 0x000fe20000400000 */
[----:B------:R-:W-:-:S04]  /*0450*/  FSETP.NEU.AND P0, PT, R10, +INF , PT ;  /* 0x7f8000000a00780b */ /* 0x000fc80003f0d000 */
[----:B------:R-:W-:-:S04]  /*0460*/  FSEL R3, R3, +INF , P0 ;  /* 0x7f80000003037808 */ /* 0x000fc80000000000 */
[----:B0-----:R-:W-:-:S13]  /*0470*/  FSETP.GT.AND P0, PT, R3, UR6, PT ;  /* 0x0000000603007c0b */ /* 0x001fda000bf04000 */
[----:B------:R-:W-:Y:S05]  /*0480*/  @!P0 BRA `(.L_x_13) ;  /* 0x0000000000788947 */ /* 0x000fea0003800000 */
[----:B------:R-:W0:Y:S01]  /*0490*/  MUFU.RCP R10, R3 ;  /* 0x00000003000a7308 */ /* 0x000e220000001000 */
[----:B------:R-:W-:Y:S01]  /*04a0*/  FMUL R0, R9, UR6 ;  /* 0x0000000609007c20 */ /* 0x000fe20008400000 */
[----:B------:R-:W-:Y:S06]  /*04b0*/  BSSY.RECONVERGENT B1, `(.L_x_14) ;  /* 0x000000b000017945 */ /* 0x000fec0003800200 */
[----:B------:R-:W1:Y:S01]  /*04c0*/  FCHK P0, R0, R3 ;  /* 0x0000000300007302 */ /* 0x000e620000000000 */
[----:B0-----:R-:W-:-:S04]  /*04d0*/  FFMA R13, -R3, R10, 1 ;  /* 0x3f800000030d7423 */ /* 0x001fc8000000010a */
[----:B------:R-:W-:-:S04]  /*04e0*/  FFMA R13, R10, R13, R10 ;  /* 0x0000000d0a0d7223 */ /* 0x000fc8000000000a */
[----:B------:R-:W-:-:S04]  /*04f0*/  FFMA R10, R0, R13, RZ ;  /* 0x0000000d000a7223 */ /* 0x000fc800000000ff */
[----:B------:R-:W-:-:S04]  /*0500*/  FFMA R9, -R3, R10, R0 ;  /* 0x0000000a03097223 */ /* 0x000fc80000000100 */
[----:B------:R-:W-:Y:S01]  /*0510*/  FFMA R9, R13, R9, R10 ;  /* 0x000000090d097223 */ /* 0x000fe2000000000a */
[----:B-1----:R-:W-:Y:S06]  /*0520*/  @!P0 BRA `(.L_x_15) ;  /* 0x00000000000c8947 */ /* 0x002fec0003800000 */
[----:B------:R-:W-:-:S07]  /*0530*/  MOV R10, 0x550 ;  /* 0x00000550000a7802 */ /* 0x000fce0000000f00 */
[----:B------:R-:W-:Y:S05]  /*0540*/  CALL.REL.NOINC `($__internal_1_$__cuda_sm3x_div_rn_noftz_f32_slowpath) ;  /* 0x0000000000c87944 */ /* 0x000fea0003c00000 */
[----:B------:R-:W-:-:S07]  /*0550*/  IMAD.MOV.U32 R9, RZ, RZ, R0 ;  /* 0x000000ffff097224 */ /* 0x000fce00078e0000 */
.L_x_15:
[----:B------:R-:W-:Y:S05]  /*0560*/  BSYNC.RECONVERGENT B1 ;  /* 0x0000000000017941 */ /* 0x000fea0003800200 */
.L_x_14:
[----:B------:R-:W0:Y:S01]  /*0570*/  LDCU UR7, c[0x0][0x388] ;  /* 0x00007100ff0777ac */ /* 0x000e220008000800 */
[----:B------:R-:W1:Y:S01]  /*0580*/  MUFU.RCP R0, R3 ;  /* 0x0000000300007308 */ /* 0x000e620000001000 */
[----:B------:R-:W-:Y:S01]  /*0590*/  BSSY.RECONVERGENT B1, `(.L_x_13) ;  /* 0x000000d000017945 */ /* 0x000fe20003800200 */
[----:B0-----:R-:W-:Y:S01]  /*05a0*/  FMUL R12, R11, UR7 ;  /* 0x000000070b0c7c20 */ /* 0x001fe20008400000 */
[----:B-1----:R-:W-:-:S05]  /*05b0*/  FFMA R13, -R3, R0, 1 ;  /* 0x3f800000030d7423 */ /* 0x002fca0000000100 */
[----:B------:R-:W0:Y:S01]  /*05c0*/  FCHK P0, R12, R3 ;  /* 0x000000030c007302 */ /* 0x000e220000000000 */
[----:B------:R-:W-:-:S04]  /*05d0*/  FFMA R0, R0, R13, R0 ;  /* 0x0000000d00007223 */ /* 0x000fc80000000000 */
[----:B------:R-:W-:-:S04]  /*05e0*/  FFMA R10, R0, R12, RZ ;  /* 0x0000000c000a7223 */ /* 0x000fc800000000ff */
[----:B------:R-:W-:-:S04]  /*05f0*/  FFMA R11, -R3, R10, R12 ;  /* 0x0000000a030b7223 */ /* 0x000fc8000000010c */
[----:B------:R-:W-:Y:S01]  /*0600*/  FFMA R11, R0, R11, R10 ;  /* 0x0000000b000b7223 */ /* 0x000fe2000000000a */
[----:B0-----:R-:W-:Y:S06]  /*0610*/  @!P0 BRA `(.L_x_16) ;  /* 0x0000000000108947 */ /* 0x001fec0003800000 */
[----:B------:R-:W-:Y:S01]  /*0620*/  IMAD.MOV.U32 R0, RZ, RZ, R12 ;  /* 0x000000ffff007224 */ /* 0x000fe200078e000c */
[----:B------:R-:W-:-:S07]  /*0630*/  MOV R10, 0x650 ;  /* 0x00000650000a7802 */ /* 0x000fce0000000f00 */
[----:B------:R-:W-:Y:S05]  /*0640*/  CALL.REL.NOINC `($__internal_1_$__cuda_sm3x_div_rn_noftz_f32_slowpath) ;  /* 0x0000000000887944 */ /* 0x000fea0003c00000 */
[----:B------:R-:W-:-:S07]  /*0650*/  MOV R11, R0 ;  /* 0x00000000000b7202 */ /* 0x000fce0000000f00 */
.L_x_16:
[----:B------:R-:W-:Y:S05]  /*0660*/  BSYNC.RECONVERGENT B1 ;  /* 0x0000000000017941 */ /* 0x000fea0003800200 */
.L_x_13:
[----:B------:R-:W-:Y:S05]  /*0670*/  BSYNC.RECONVERGENT B0 ;  /* 0x0000000000007941 */ /* 0x000fea0003800200 */
.L_x_12:
[----:B------:R-:W0:Y:S01]  /*0680*/  LDC.64 R12, c[0x0][0x3b0] ;  /* 0x0000ec00ff0c7b82 */ /* 0x000e220000000a00 */
[----:B------:R-:W-:Y:S01]  /*0690*/  STG.E desc[UR4][R6.64], R9 ;  /* 0x0000000906007986 */ /* 0x000fe2000c101904 */
[----:B------:R-:W1:Y:S03]  /*06a0*/  LDCU UR7, c[0x0][0x390] ;  /* 0x00007200ff0777ac */ /* 0x000e660008000800 */
[----:B------:R-:W-:Y:S01]  /*06b0*/  STG.E desc[UR4][R4.64], R11 ;  /* 0x0000000b04007986 */ /* 0x000fe2000c101904 */
[----:B0-----:R-:W-:-:S05]  /*06c0*/  IMAD.WIDE R12, R8, 0x4, R12 ;  /* 0x00000004080c7825 */ /* 0x001fca00078e020c */
[----:B------:R-:W1:Y:S02]  /*06d0*/  LDG.E R3, desc[UR4][R12.64] ;  /* 0x000000040c037981 */ /* 0x000e64000c1e1900 */
[----:B-1----:R-:W-:-:S05]  /*06e0*/  FFMA R3, R2, UR7, R3 ;  /* 0x0000000702037c23 */ /* 0x002fca0008000003 */
[----:B------:R-:W-:Y:S01]  /*06f0*/  STG.E desc[UR4][R12.64], R3 ;  /* 0x000000030c007986 */ /* 0x000fe2000c101904 */
[----:B------:R-:W-:Y:S05]  /*0700*/  EXIT ;  /* 0x000000000000794d */ /* 0x000fea0003800000 */
        .weak           $__internal_0_$__cuda_sm20_sqrt_rn_f32_slowpath
        .type           $__internal_0_$__cuda_sm20_sqrt_rn_f32_slowpath,@function
        .size           $__internal_0_$__cuda_sm20_sqrt_rn_f32_slowpath,($__internal_1_$__cuda_sm3x_div_rn_noftz_f32_slowpath - $__internal_0_$__cuda_sm20_sqrt_rn_f32_slowpath)
$__internal_0_$__cuda_sm20_sqrt_rn_f32_slowpath:
[----:B------:R-:W-:-:S13]  /*0710*/  LOP3.LUT P0, RZ, R13, 0x7fffffff, RZ, 0xc0, !PT ;  /* 0x7fffffff0dff7812 */ /* 0x000fda000780c0ff */
[----:B------:R-:W-:Y:S05]  /*0720*/  @!P0 BRA `(.L_x_17) ;  /* 0x0000000000448947 */ /* 0x000fea0003800000 */
[----:B------:R-:W-:Y:S01]  /*0730*/  FSETP.GEU.FTZ.AND P0, PT, R13, RZ, PT ;  /* 0x000000ff0d00720b */ /* 0x000fe20003f1e000 */
[----:B------:R-:W-:-:S12]  /*0740*/  IMAD.MOV.U32 R0, RZ, RZ, R13 ;  /* 0x000000ffff007224 */ /* 0x000fd800078e000d */
[----:B------:R-:W-:Y:S01]  /*0750*/  @!P0 IMAD.MOV.U32 R13, RZ, RZ, 0x7fffffff ;  /* 0x7fffffffff0d8424 */ /* 0x000fe200078e00ff */
[----:B------:R-:W-:Y:S06]  /*0760*/  @!P0 BRA `(.L_x_17) ;  /* 0x0000000000348947 */ /* 0x000fec0003800000 */
[----:B------:R-:W-:-:S13]  /*0770*/  FSETP.GTU.FTZ.AND P0, PT, |R0|, +INF , PT ;  /* 0x7f8000000000780b */ /* 0x000fda0003f1c200 */
[----:B------:R-:W-:Y:S01]  /*0780*/  @P0 FADD.FTZ R13, R0, 1 ;  /* 0x3f800000000d0421 */ /* 0x000fe20000010000 */
[----:B------:R-:W-:Y:S06]  /*0790*/  @P0 BRA `(.L_x_17) ;  /* 0x0000000000280947 */ /* 0x000fec0003800000 */
[----:B------:R-:W-:-:S13]  /*07a0*/  FSETP.NEU.FTZ.AND P0, PT, |R0|, +INF , PT ;  /* 0x7f8000000000780b */ /* 0x000fda0003f1d200 */
[----:B------:R-:W-:-:S04]  /*07b0*/  @P0 FFMA R14, R0, 1.84467440737095516160e+19, RZ ;  /* 0x5f800000000e0823 */ /* 0x000fc800000000ff */
[----:B------:R-:W0:Y:S02]  /*07c0*/  @P0 MUFU.RSQ R13, R14 ;  /* 0x0000000e000d0308 */ /* 0x000e240000001400 */
[----:B0-----:R-:W-:Y:S01]  /*07d0*/  @P0 FMUL.FTZ R15, R14, R13 ;  /* 0x0000000d0e0f0220 */ /* 0x001fe20000410000 */
[----:B------:R-:W-:Y:S01]  /*07e0*/  @P0 FMUL.FTZ R17, R13, 0.5 ;  /* 0x3f0000000d110820 */ /* 0x000fe20000410000 */
[----:B------:R-:W-:Y:S02]  /*07f0*/  @!P0 MOV R13, R0 ;  /* 0x00000000000d8202 */ /* 0x000fe40000000f00 */
[----:B------:R-:W-:-:S04]  /*0800*/  @P0 FADD.FTZ R16, -R15, -RZ ;  /* 0x800000ff0f100221 */ /* 0x000fc80000010100 */
[----:B------:R-:W-:-:S04]  /*0810*/  @P0 FFMA R16, R15, R16, R14 ;  /* 0x000000100f100223 */ /* 0x000fc8000000000e */
[----:B------:R-:W-:-:S04]  /*0820*/  @P0 FFMA R16, R16, R17, R15 ;  /* 0x0000001110100223 */ /* 0x000fc8000000000f */
[----:B------:R-:W-:-:S07]  /*0830*/  @P0 FMUL.FTZ R13, R16, 2.3283064365386962891e-10 ;  /* 0x2f800000100d0820 */ /* 0x000fce0000410000 */
.L_x_17:
[----:B------:R-:W-:Y:S02]  /*0840*/  IMAD.MOV.U32 R14, RZ, RZ, R18 ;  /* 0x000000ffff0e7224 */ /* 0x000fe400078e0012 */
[----:B------:R-:W-:-:S04]  /*0850*/  IMAD.MOV.U32 R15, RZ, RZ, 0x0 ;  /* 0x00000000ff0f7424 */ /* 0x000fc800078e00ff */
[----:B------:R-:W-:Y:S05]  /*0860*/  RET.REL.NODEC R14 `(_Z34compute_dual_prox_vml_potts_deviceiifffPfS_S_S_) ;  /* 0xfffffff40ee47950 */ /* 0x000fea0003c3ffff */
        .weak           $__internal_1_$__cuda_sm3x_div_rn_noftz_f32_slowpath
        .type           $__internal_1_$__cuda_sm3x_div_rn_noftz_f32_slowpath,@function
        .size           $__internal_1_$__cuda_sm3x_div_rn_noftz_f32_slowpath,(.L_x_31 - $__internal_1_$__cuda_sm3x_div_rn_noftz_f32_slowpath)
$__internal_1_$__cuda_sm3x_div_rn_noftz_f32_slowpath:
[--C-:B------:R-:W-:Y:S01]  /*0870*/  SHF.R.U32.HI R13, RZ, 0x17, R3.reuse ;  /* 0x00000017ff0d7819 */ /* 0x100fe20000011603 */
[----:B------:R-:W-:Y:S01]  /*0880*/  BSSY.RECONVERGENT B2, `(.L_x_18) ;  /* 0x0000063000027945 */ /* 0x000fe20003800200 */
[----:B------:R-:W-:Y:S01]  /*0890*/  SHF.R.U32.HI R12, RZ, 0x17, R0 ;  /* 0x00000017ff0c7819 */ /* 0x000fe20000011600 */
[----:B------:R-:W-:Y:S01]  /*08a0*/  IMAD.MOV.U32 R15, RZ, RZ, R3 ;  /* 0x000000ffff0f7224 */ /* 0x000fe200078e0003 */
[----:B------:R-:W-:Y:S02]  /*08b0*/  LOP3.LUT R13, R13, 0xff, RZ, 0xc0, !PT ;  /* 0x000000ff0d0d7812 */ /* 0x000fe400078ec0ff */
[----:B------:R-:W-:Y:S02]  /*08c0*/  LOP3.LUT R18, R12, 0xff, RZ, 0xc0, !PT ;  /* 0x000000ff0c127812 */ /* 0x000fe400078ec0ff */
[----:B------:R-:W-:-:S03]  /*08d0*/  IADD3 R16, PT, PT, R13, -0x1, RZ ;  /* 0xffffffff0d107810 */ /* 0x000fc60007ffe0ff */
[----:B------:R-:W-:Y:S01]  /*08e0*/  VIADD R14, R18, 0xffffffff ;  /* 0xffffffff120e7836 */ /* 0x000fe20000000000 */
[----:B------:R-:W-:-:S04]  /*08f0*/  ISETP.GT.U32.AND P0, PT, R16, 0xfd, PT ;  /* 0x000000fd1000780c */ /* 0x000fc80003f04070 */
[----:B------:R-:W-:-:S13]  /*0900*/  ISETP.GT.U32.OR P0, PT, R14, 0xfd, P0 ;  /* 0x000000fd0e00780c */ /* 0x000fda0000704470 */
[----:B------:R-:W-:Y:S01]  /*0910*/  @!P0 MOV R12, RZ ;  /* 0x000000ff000c8202 */ /* 0x000fe20000000f00 */
[----:B------:R-:W-:Y:S06]  /*0920*/  @!P0 BRA `(.L_x_19) ;  /* 0x00000000005c8947 */ /* 0x000fec0003800000 */
[----:B------:R-:W-:Y:S02]  /*0930*/  FSETP.GTU.FTZ.AND P0, PT, |R0|, +INF , PT ;  /* 0x7f8000000000780b */ /* 0x000fe40003f1c200 */
[----:B------:R-:W-:-:S04]  /*0940*/  FSETP.GTU.FTZ.AND P1, PT, |R3|, +INF , PT ;  /* 0x7f8000000300780b */ /* 0x000fc80003f3c200 */
[----:B------:R-:W-:-:S13]  /*0950*/  PLOP3.LUT P0, PT, P0, P1, PT, 0xf8, 0x8f ;  /* 0x00000000008f781c */ /* 0x000fda0000703f70 */
[----:B------:R-:W-:Y:S05]  /*0960*/  @P0 BRA `(.L_x_20) ;  /* 0x00000004004c0947 */ /* 0x000fea0003800000 */
[----:B------:R-:W-:-:S13]  /*0970*/  LOP3.LUT P0, RZ, R15, 0x7fffffff, R0, 0xc8, !PT ;  /* 0x7fffffff0fff7812 */ /* 0x000fda000780c800 */
[----:B------:R-:W-:Y:S05]  /*0980*/  @!P0 BRA `(.L_x_21) ;  /* 0x00000004003c8947 */ /* 0x000fea0003800000 */
[C---:B------:R-:W-:Y:S02]  /*0990*/  FSETP.NEU.FTZ.AND P2, PT, |R0|.reuse, +INF , PT ;  /* 0x7f8000000000780b */ /* 0x040fe40003f5d200 */
[----:B------:R-:W-:Y:S02]  /*09a0*/  FSETP.NEU.FTZ.AND P1, PT, |R3|, +INF , PT ;  /* 0x7f8000000300780b */ /* 0x000fe40003f3d200 */
[----:B------:R-:W-:-:S11]  /*09b0*/  FSETP.NEU.FTZ.AND P0, PT, |R0|, +INF , PT ;  /* 0x7f8000000000780b */ /* 0x000fd60003f1d200 */
[----:B------:R-:W-:Y:S05]  /*09c0*/  @!P1 BRA !P2, `(.L_x_21) ;  /* 0x00000004002c9947 */ /* 0x000fea0005000000 */
[----:B------:R-:W-:-:S04]  /*09d0*/  LOP3.LUT P2, RZ, R0, 0x7fffffff, RZ, 0xc0, !PT ;  /* 0x7fffffff00ff7812 */ /* 0x000fc8000784c0ff */
[----:B------:R-:W-:-:S13]  /*09e0*/  PLOP3.LUT P1, PT, P1, P2, PT, 0x2f, 0xf2 ;  /* 0x0000000000f2781c */ /* 0x000fda0000f24577 */
[----:B------:R-:W-:Y:S05]  /*09f0*/  @P1 BRA `(.L_x_22) ;  /* 0x0000000400181947 */ /* 0x000fea0003800000 */
[----:B------:R-:W-:-:S04]  /*0a00*/  LOP3.LUT P1, RZ, R15, 0x7fffffff, RZ, 0xc0, !PT ;  /* 0x7fffffff0fff7812 */ /* 0x000fc8000782c0ff */
[----:B------:R-:W-:-:S13]  /*0a10*/  PLOP3.LUT P0, PT, P0, P1, PT, 0x2f, 0xf2 ;  /* 0x0000000000f2781c */ /* 0x000fda0000702577 */
[----:B------:R-:W-:Y:S05]  /*0a20*/  @P0 BRA `(.L_x_23) ;  /* 0x0000000400000947 */ /* 0x000fea0003800000 */
[----:B------:R-:W-:Y:S02]  /*0a30*/  ISETP.GE.AND P0, PT, R14, RZ, PT ;  /* 0x000000ff0e00720c */ /* 0x000fe40003f06270 */
[----:B------:R-:W-:-:S11]  /*0a40*/  ISETP.GE.AND P1, PT, R16, RZ, PT ;  /* 0x000000ff1000720c */ /* 0x000fd60003f26270 */
[----:B------:R-:W-:Y:S02]  /*0a50*/  @P0 IMAD.MOV.U32 R12, RZ, RZ, RZ ;  /* 0x000000ffff0c0224 */ /* 0x000fe400078e00ff */
[----:B------:R-:W-:Y:S01]  /*0a60*/  @!P0 FFMA R0, R0, 1.84467440737095516160e+19, RZ ;  /* 0x5f80000000008823 */ /* 0x000fe200000000ff */
[----:B------:R-:W-:Y:S02]  /*0a70*/  @!P0 IMAD.MOV.U32 R12, RZ, RZ, -0x40 ;  /* 0xffffffc0ff0c8424 */ /* 0x000fe400078e00ff */
[----:B------:R-:W-:-:S03]  /*0a80*/  @!P1 FFMA R15, R3, 1.84467440737095516160e+19, RZ ;  /* 0x5f800000030f9823 */ /* 0x000fc600000000ff */
[----:B------:R-:W-:-:S07]  /*0a90*/  @!P1 IADD3 R12, PT, PT, R12, 0x40, RZ ;  /* 0x000000400c0c9810 */ /* 0x000fce0007ffe0ff */
.L_x_19:
[----:B------:R-:W-:Y:S01]  /*0aa0*/  LEA R14, R13, 0xc0800000, 0x17 ;  /* 0xc08000000d0e7811 */ /* 0x000fe200078eb8ff */
[----:B------:R-:W-:Y:S04]  /*0ab0*/  BSSY.RECONVERGENT B3, `(.L_x_24) ;  /* 0x0000036000037945 */ /* 0x000fe80003800200 */
[----:B------:R-:W-:Y:S02]  /*0ac0*/  IMAD.IADD R16, R15, 0x1, -R14 ;  /* 0x000000010f107824 */ /* 0x000fe400078e0a0e */
[----:B------:R-:W-:Y:S02]  /*0ad0*/  VIADD R14, R18, 0xffffff81 ;  /* 0xffffff81120e7836 */ /* 0x000fe40000000000 */
[----:B------:R-:W0:Y:S01]  /*0ae0*/  MUFU.RCP R15, R16 ;  /* 0x00000010000f7308 */ /* 0x000e220000001000 */
[----:B------:R-:W-:Y:S01]  /*0af0*/  FADD.FTZ R17, -R16, -RZ ;  /* 0x800000ff10117221 */ /* 0x000fe20000010100 */
[----:B------:R-:W-:-:S03]  /*0b00*/  IMAD R0, R14, -0x800000, R0 ;  /* 0xff8000000e007824 */ /* 0x000fc600078e0200 */
[----:B0-----:R-:W-:-:S04]  /*0b10*/  FFMA R18, R15, R17, 1 ;  /* 0x3f8000000f127423 */ /* 0x001fc80000000011 */
[----:B------:R-:W-:-:S04]  /*0b20*/  FFMA R15, R15, R18, R15 ;  /* 0x000000120f0f7223 */ /* 0x000fc8000000000f */
[----:B------:R-:W-:-:S04]  /*0b30*/  FFMA R18, R0, R15, RZ ;  /* 0x0000000f00127223 */ /* 0x000fc800000000ff */
[----:B------:R-:W-:-:S04]  /*0b40*/  FFMA R19, R17, R18, R0 ;  /* 0x0000001211137223 */ /* 0x000fc80000000000 */
[----:B------:R-:W-:-:S04]  /*0b50*/  FFMA R18, R15, R19, R18 ;  /* 0x000000130f127223 */ /* 0x000fc80000000012 */
[----:B------:R-:W-:Y:S01]  /*0b60*/  FFMA R19, R17, R18, R0 ;  /* 0x0000001211137223 */ /* 0x000fe20000000000 */
[----:B------:R-:W-:-:S03]  /*0b70*/  IADD3 R17, PT, PT, R14, 0x7f, -R13 ;  /* 0x0000007f0e117810 */ /* 0x000fc60007ffe80d */
[----:B------:R-:W-:Y:S01]  /*0b80*/  FFMA R0, R15, R19, R18 ;  /* 0x000000130f007223 */ /* 0x000fe20000000012 */
[----:B------:R-:W-:-:S04]  /*0b90*/  IADD3 R17, PT, PT, R17, R12, RZ ;  /* 0x0000000c11117210 */ /* 0x000fc80007ffe0ff */
[----:B------:R-:W-:-:S04]  /*0ba0*/  SHF.R.U32.HI R13, RZ, 0x17, R0 ;  /* 0x00000017ff0d7819 */ /* 0x000fc80000011600 */
[----:B------:R-:W-:-:S05]  /*0bb0*/  LOP3.LUT R13, R13, 0xff, RZ, 0xc0, !PT ;  /* 0x000000ff0d0d7812 */ /* 0x000fca00078ec0ff */
[----:B------:R-:W-:-:S05]  /*0bc0*/  IMAD.IADD R16, R13, 0x1, R17 ;  /* 0x000000010d107824 */ /* 0x000fca00078e0211 */
[----:B------:R-:W-:-:S04]  /*0bd0*/  IADD3 R12, PT, PT, R16, -0x1, RZ ;  /* 0xffffffff100c7810 */ /* 0x000fc80007ffe0ff */
[----:B------:R-:W-:-:S13]  /*0be0*/  ISETP.GE.U32.AND P0, PT, R12, 0xfe, PT ;  /* 0x000000fe0c00780c */ /* 0x000fda0003f06070 */
[----:B------:R-:W-:Y:S05]  /*0bf0*/  @!P0 BRA `(.L_x_25) ;  /* 0x0000000000808947 */ /* 0x000fea0003800000 */
[----:B------:R-:W-:-:S13]  /*0c00*/  ISETP.GT.AND P0, PT, R16, 0xfe, PT ;  /* 0x000000fe1000780c */ /* 0x000fda0003f04270 */
[----:B------:R-:W-:Y:S05]  /*0c10*/  @P0 BRA `(.L_x_26) ;  /* 0x00000000006c0947 */ /* 0x000fea0003800000 */
[----:B------:R-:W-:-:S13]  /*0c20*/  ISETP.GE.AND P0, PT, R16, 0x1, PT ;  /* 0x000000011000780c */ /* 0x000fda0003f06270 */
[----:B------:R-:W-:Y:S05]  /*0c30*/  @P0 BRA `(.L_x_27) ;  /* 0x0000000000740947 */ /* 0x000fea0003800000 */
[----:B------:R-:W-:Y:S02]  /*0c40*/  ISETP.GE.AND P0, PT, R16, -0x18, PT ;  /* 0xffffffe81000780c */ /* 0x000fe40003f06270 */
[----:B------:R-:W-:-:S11]  /*0c50*/  LOP3.LUT R0, R0, 0x80000000, RZ, 0xc0, !PT ;  /* 0x8000000000007812 */ /* 0x000fd600078ec0ff */
[----:B------:R-:W-:Y:S05]  /*0c60*/  @!P0 BRA `(.L_x_27) ;  /* 0x0000000000688947 */ /* 0x000fea0003800000 */
[CCC-:B------:R-:W-:Y:S01]  /*0c70*/  FFMA.RZ R12, R15.reuse, R19.reuse, R18.reuse ;  /* 0x000000130f0c7223 */ /* 0x1c0fe2000000c012 */
[C---:B------:R-:W-:Y:S01]  /*0c80*/  VIADD R14, R16.reuse, 0x20 ;  /* 0x00000020100e7836 */ /* 0x040fe20000000000 */
[C---:B------:R-:W-:Y:S02]  /*0c90*/  ISETP.NE.AND P2, PT, R16.reuse, RZ, PT ;  /* 0x000000ff1000720c */ /* 0x040fe40003f45270 */
[----:B------:R-:W-:Y:S02]  /*0ca0*/  ISETP.NE.AND P1, PT, R16, RZ, PT ;  /* 0x000000ff1000720c */ /* 0x000fe40003f25270 */
[----:B------:R-:W-:Y:S01]  /*0cb0*/  LOP3.LUT R13, R12, 0x7fffff, RZ, 0xc0, !PT ;  /* 0x007fffff0c0d7812 */ /* 0x000fe200078ec0ff */
[CCC-:B------:R-:W-:Y:S01]  /*0cc0*/  FFMA.RP R12, R15.reuse, R19.reuse, R18.reuse ;  /* 0x000000130f0c7223 */ /* 0x1c0fe20000008012 */
[----:B------:R-:W-:Y:S01]  /*0cd0*/  FFMA.RM R15, R15, R19, R18 ;  /* 0x000000130f0f7223 */ /* 0x000fe20000004012 */
[----:B------:R-:W-:Y:S02]  /*0ce0*/  IADD3 R16, PT, PT, -R16, RZ, RZ ;  /* 0x000000ff10107210 */ /* 0x000fe40007ffe1ff */
[----:B------:R-:W-:-:S02]  /*0cf0*/  LOP3.LUT R13, R13, 0x800000, RZ, 0xfc, !PT ;  /* 0x008000000d0d7812 */ /* 0x000fc400078efcff */
[----:B------:R-:W-:Y:S02]  /*0d00*/  FSETP.NEU.FTZ.AND P0, PT, R12, R15, PT ;  /* 0x0000000f0c00720b */ /* 0x000fe40003f1d000 */
[----:B------:R-:W-:Y:S02]  /*0d10*/  SHF.L.U32 R14, R13, R14, RZ ;  /* 0x0000000e0d0e7219 */ /* 0x000fe400000006ff */
[----:B------:R-:W-:Y:S02]  /*0d20*/  SEL R12, R16, RZ, P2 ;  /* 0x000000ff100c7207 */ /* 0x000fe40001000000 */
[----:B------:R-:W-:Y:S02]  /*0d30*/  ISETP.NE.AND P1, PT, R14, RZ, P1 ;  /* 0x000000ff0e00720c */ /* 0x000fe40000f25270 */
[----:B------:R-:W-:Y:S02]  /*0d40*/  SHF.R.U32.HI R12, RZ, R12, R13 ;  /* 0x0000000cff0c7219 */ /* 0x000fe4000001160d */
[----:B------:R-:W-:-:S02]  /*0d50*/  PLOP3.LUT P0, PT, P0, P1, PT, 0xf8, 0x8f ;  /* 0x00000000008f781c */ /* 0x000fc40000703f70 */
[----:B------:R-:W-:Y:S02]  /*0d60*/  SHF.R.U32.HI R14, RZ, 0x1, R12 ;  /* 0x00000001ff0e7819 */ /* 0x000fe4000001160c */
[----:B------:R-:W-:-:S04]  /*0d70*/  SEL R13, RZ, 0x1, !P0 ;  /* 0x00000001ff0d7807 */ /* 0x000fc80004000000 */
[----:B------:R-:W-:-:S04]  /*0d80*/  LOP3.LUT R13, R13, 0x1, R14, 0xf8, !PT ;  /* 0x000000010d0d7812 */ /* 0x000fc800078ef80e */
[----:B------:R-:W-:-:S05]  /*0d90*/  LOP3.LUT R13, R13, R12, RZ, 0xc0, !PT ;  /* 0x0000000c0d0d7212 */ /* 0x000fca00078ec0ff */
[----:B------:R-:W-:-:S05]  /*0da0*/  IMAD.IADD R13, R14, 0x1, R13 ;  /* 0x000000010e0d7824 */ /* 0x000fca00078e020d */
[----:B------:R-:W-:Y:S01]  /*0db0*/  LOP3.LUT R0, R13, R0, RZ, 0xfc, !PT ;  /* 0x000000000d007212 */ /* 0x000fe200078efcff */
[----:B------:R-:W-:Y:S06]  /*0dc0*/  BRA `(.L_x_27) ;  /* 0x0000000000107947 */ /* 0x000fec0003800000 */
.L_x_26:
[----:B------:R-:W-:-:S04]  /*0dd0*/  LOP3.LUT R0, R0, 0x80000000, RZ, 0xc0, !PT ;  /* 0x8000000000007812 */ /* 0x000fc800078ec0ff */
[----:B------:R-:W-:Y:S01]  /*0de0*/  LOP3.LUT R0, R0, 0x7f800000, RZ, 0xfc, !PT ;  /* 0x7f80000000007812 */ /* 0x000fe200078efcff */
[----:B------:R-:W-:Y:S06]  /*0df0*/  BRA `(.L_x_27) ;  /* 0x0000000000047947 */ /* 0x000fec0003800000 */
.L_x_25:
[----:B------:R-:W-:-:S07]  /*0e00*/  LEA R0, R17, R0, 0x17 ;  /* 0x0000000011007211 */ /* 0x000fce00078eb8ff */
.L_x_27:
[----:B------:R-:W-:Y:S05]  /*0e10*/  BSYNC.RECONVERGENT B3 ;  /* 0x0000000000037941 */ /* 0x000fea0003800200 */
.L_x_24:
[----:B------:R-:W-:Y:S05]  /*0e20*/  BRA `(.L_x_28) ;  /* 0x0000000000207947 */ /* 0x000fea0003800000 */
.L_x_23:
[----:B------:R-:W-:-:S04]  /*0e30*/  LOP3.LUT R0, R15, 0x80000000, R0, 0x48, !PT ;  /* 0x800000000f007812 */ /* 0x000fc800078e4800 */
[----:B------:R-:W-:Y:S01]  /*0e40*/  LOP3.LUT R0, R0, 0x7f800000, RZ, 0xfc, !PT ;  /* 0x7f80000000007812 */ /* 0x000fe200078efcff */
[----:B------:R-:W-:Y:S06]  /*0e50*/  BRA `(.L_x_28) ;  /* 0x0000000000147947 */ /* 0x000fec0003800000 */
.L_x_22:
[----:B------:R-:W-:Y:S01]  /*0e60*/  LOP3.LUT R0, R15, 0x80000000, R0, 0x48, !PT ;  /* 0x800000000f007812 */ /* 0x000fe200078e4800 */
[----:B------:R-:W-:Y:S06]  /*0e70*/  BRA `(.L_x_28) ;  /* 0x00000000000c7947 */ /* 0x000fec0003800000 */
.L_x_21:
[----:B------:R-:W0:Y:S01]  /*0e80*/  MUFU.RSQ R0, -QNAN ;  /* 0xffc0000000007908 */ /* 0x000e220000001400 */
[----:B------:R-:W-:Y:S05]  /*0e90*/  BRA `(.L_x_28) ;  /* 0x0000000000047947 */ /* 0x000fea0003800000 */
.L_x_20:
[----:B------:R-:W-:-:S07]  /*0ea0*/  FADD.FTZ R0, R0, R3 ;  /* 0x0000000300007221 */ /* 0x000fce0000010000 */
.L_x_28:
[----:B------:R-:W-:Y:S05]  /*0eb0*/  BSYNC.RECONVERGENT B2 ;  /* 0x0000000000027941 */ /* 0x000fea0003800200 */
.L_x_18:
[----:B------:R-:W-:Y:S02]  /*0ec0*/  HFMA2 R13, -RZ, RZ, 0, 0 ;  /* 0x00000000ff0d7431 */ /* 0x000fe400000001ff */
[----:B------:R-:W-:-:S04]  /*0ed0*/  IMAD.MOV.U32 R12, RZ, RZ, R10 ;  /* 0x000000ffff0c7224 */ /* 0x000fc800078e000a */
[----:B0-----:R-:W-:Y:S05]  /*0ee0*/  RET.REL.NODEC R12 `(_Z34compute_dual_prox_vml_potts_deviceiifffPfS_S_S_) ;  /* 0xfffffff00c447950 */ /* 0x001fea0003c3ffff */
.L_x_29:
        /* <DEDUP_REMOVED lines=9> */
.L_x_31:


//--------------------- .nv.shared.reserved.0     --------------------------
	.section	.nv.shared.reserved.0,"aw",@nobits
	.weak		__nv_reservedSMEM_offset_0_alias
	.size		__nv_reservedSMEM_offset_0_alias, 0, 64
	.other		__nv_reservedSMEM_offset_0_alias,@"STO_CUDA_RESERVED_SHARED STV_DEFAULT"
__nv_reservedSMEM_offset_0_alias:
	.zero		0
	.zero		64


//--------------------- .nv.constant0._Z23update_sigma_vml_deviceiiiifPfS_ --------------------------
	.section	.nv.constant0._Z23update_sigma_vml_deviceiiiifPfS_,"a",@progbits
	.sectionflags	@""
	.align	4
.nv.constant0._Z23update_sigma_vml_deviceiiiifPfS_:
	.zero		936


//--------------------- .nv.constant0._Z28compute_dual_prox_vml_deviceiiffPfS_S_S_ --------------------------
	.section	.nv.constant0._Z28compute_dual_prox_vml_deviceiiffPfS_S_S_,"a",@progbits
	.sectionflags	@""
	.align	4
.nv.constant0._Z28compute_dual_prox_vml_deviceiiffPfS_S_S_:
	.zero		944


//--------------------- .nv.constant0._Z34compute_dual_prox_vml_potts_deviceiifffPfS_S_S_ --------------------------
	.section	.nv.constant0._Z34compute_dual_prox_vml_potts_deviceiifffPfS_S_S_,"a",@progbits
	.sectionflags	@""
	.align	4
.nv.constant0._Z34compute_dual_prox_vml_potts_deviceiifffPfS_S_S_:
	.zero		952


//--------------------- SYMBOLS --------------------------

	.type		.nv.reservedSmem.offset0,@object
	.size		.nv.reservedSmem.offset0,0x4
